	.target	sm_90a

	.elftype	@"ET_EXEC"


//--------------------- .note.nv.tkinfo           --------------------------
	.section	.note.nv.tkinfo,"",@"SHT_NOTE"
	.sectionflags	@"SHF_NOTE_NV_TKINFO"
	.tkinfo
        /*0018*/ 	.word	0x00000002
        /*0030*/ 	.string	""
        /*0030*/ 	.string	"ptxas"
        /*0030*/ 	.string	"Cuda compilation tools, release 13.0, V13.0.88"
        /*0030*/ 	.string	"Build cuda_13.0.r13.0/compiler.36424714_0"
        /*0030*/ 	.string	"-arch sm_90a -m 64 "



//--------------------- .note.nv.cuinfo           --------------------------
	.section	.note.nv.cuinfo,"",@"SHT_NOTE"
	.sectionflags	@"SHF_NOTE_NV_CUINFO"
        /*0018*/ 	.short	0x0002
        /*001a*/ 	.short	0x005a
        /*001c*/ 	.short	0x0082
	.zero		2


//--------------------- .nv.info                  --------------------------
	.section	.nv.info,"",@"SHT_CUDA_INFO"
	.align	4


	//----- nvinfo : EIATTR_REGCOUNT
	.align		4
        /*0000*/ 	.byte	0x04, 0x2f
        /*0002*/ 	.short	(.L_12 - .L_11)
	.align		4
.L_11:
        /*0004*/ 	.word	index@(_ZN7cutlass13device_kernelINS_4gemm6kernel13GemmUniversalIN4cute5tupleIJiiiiEEENS1_10collective13CollectiveMmaINS1_40MainloopSm90TmaGmmaWarpSpecializedSparseILi2ENS5_IJNS4_1CILi1EEESB_SB_EEENS1_35KernelTmaWarpSpecializedCooperativeEEENS5_IJNSA_ILi128EEENSA_ILi256EEESF_EEENS_6half_tENS5_IJNS4_6LayoutINS5_IJiNS5_IJNSA_ILi2EEEiEEEiEEENS5_IJlNS5_IJSB_SK_EEElEEEEENSJ_INS5_IJNS5_IJNS5_IJNSA_ILi8EEESK_NSA_ILi4EEEEEEiEEENS5_IJNS5_IJNSA_ILi16EEESK_SR_EEEiEEEiEEENS5_IJNS5_IJNS5_IJSF_SU_NSA_ILi2048EEEEEENSA_ILi8192EEEEEENS5_IJNS5_IJSB_NSA_ILi1024EEENSA_ILi32EEEEEElEEElEEEEEEEESI_NS5_IJlSB_lEEENS4_8TiledMMAINS4_8MMA_AtomIJNS4_4SM904GMMA6SPARSE27GMMA_64x256x32_F32F16F16_SSILNS1D_5MajorE0ELS1G_0ELNS1D_7ScaleInE1ELS1H_1ELNS1D_9SparseSelE0EEEEEENSJ_INS5_IJSK_SB_SB_EEENS5_IJSB_NSA_ILi0EEES1M_EEEEENS5_IJNS4_10UnderscoreES1P_S1P_EEEEENS4_13SM90_TMA_LOADENS4_14ComposedLayoutINS4_7SwizzleILi3ELi4ELi3EEENS4_25smem_sparse_ptr_flag_bitsILi2ELi16EEENSJ_INS5_IJNS5_IJSB_SQ_EEENS5_IJSK_NSA_ILi64EEEEEEEEENS5_IJNS5_IJS1M_SF_EEESN_EEEEEEEvNS4_8identityES1S_NS1T_IS1V_NS4_18smem_ptr_flag_bitsILi16EEENSJ_INS5_IJSQ_S1Z_EEENS5_IJS1Z_SB_EEEEEEEvS26_EENS_8epilogue10collective6detail29Sm90TmaWarpSpecializedAdapterINS2F_15DefaultEpilogueIfNS5_IJSB_llEEES2J_NS2E_6thread17LinearCombinationIfLi1EffLNS2K_9ScaleType4KindE0ELNS_15FloatRoundStyleE2EfEENS1_15EpilogueDefaultEEEEEvvEEEEvNT_6ParamsE)
        /*0008*/ 	.word	0x000000a8


	//----- nvinfo : EIATTR_FRAME_SIZE
	.align		4
.L_12:
        /*000c*/ 	.byte	0x04, 0x11
        /*000e*/ 	.short	(.L_14 - .L_13)
	.align		4
.L_13:
        /*0010*/ 	.word	index@(_ZN7cutlass13device_kernelINS_4gemm6kernel13GemmUniversalIN4cute5tupleIJiiiiEEENS1_10collective13CollectiveMmaINS1_40MainloopSm90TmaGmmaWarpSpecializedSparseILi2ENS5_IJNS4_1CILi1EEESB_SB_EEENS1_35KernelTmaWarpSpecializedCooperativeEEENS5_IJNSA_ILi128EEENSA_ILi256EEESF_EEENS_6half_tENS5_IJNS4_6LayoutINS5_IJiNS5_IJNSA_ILi2EEEiEEEiEEENS5_IJlNS5_IJSB_SK_EEElEEEEENSJ_INS5_IJNS5_IJNS5_IJNSA_ILi8EEESK_NSA_ILi4EEEEEEiEEENS5_IJNS5_IJNSA_ILi16EEESK_SR_EEEiEEEiEEENS5_IJNS5_IJNS5_IJSF_SU_NSA_ILi2048EEEEEENSA_ILi8192EEEEEENS5_IJNS5_IJSB_NSA_ILi1024EEENSA_ILi32EEEEEElEEElEEEEEEEESI_NS5_IJlSB_lEEENS4_8TiledMMAINS4_8MMA_AtomIJNS4_4SM904GMMA6SPARSE27GMMA_64x256x32_F32F16F16_SSILNS1D_5MajorE0ELS1G_0ELNS1D_7ScaleInE1ELS1H_1ELNS1D_9SparseSelE0EEEEEENSJ_INS5_IJSK_SB_SB_EEENS5_IJSB_NSA_ILi0EEES1M_EEEEENS5_IJNS4_10UnderscoreES1P_S1P_EEEEENS4_13SM90_TMA_LOADENS4_14ComposedLayoutINS4_7SwizzleILi3ELi4ELi3EEENS4_25smem_sparse_ptr_flag_bitsILi2ELi16EEENSJ_INS5_IJNS5_IJSB_SQ_EEENS5_IJSK_NSA_ILi64EEEEEEEEENS5_IJNS5_IJS1M_SF_EEESN_EEEEEEEvNS4_8identityES1S_NS1T_IS1V_NS4_18smem_ptr_flag_bitsILi16EEENSJ_INS5_IJSQ_S1Z_EEENS5_IJS1Z_SB_EEEEEEEvS26_EENS_8epilogue10collective6detail29Sm90TmaWarpSpecializedAdapterINS2F_15DefaultEpilogueIfNS5_IJSB_llEEES2J_NS2E_6thread17LinearCombinationIfLi1EffLNS2K_9ScaleType4KindE0ELNS_15FloatRoundStyleE2EfEENS1_15EpilogueDefaultEEEEEvvEEEEvNT_6ParamsE)
        /*0014*/ 	.word	0x00000000


	//----- nvinfo : EIATTR_MIN_STACK_SIZE
	.align		4
.L_14:
        /*0018*/ 	.byte	0x04, 0x12
        /*001a*/ 	.short	(.L_16 - .L_15)
	.align		4
.L_15:
        /*001c*/ 	.word	index@(_ZN7cutlass13device_kernelINS_4gemm6kernel13GemmUniversalIN4cute5tupleIJiiiiEEENS1_10collective13CollectiveMmaINS1_40MainloopSm90TmaGmmaWarpSpecializedSparseILi2ENS5_IJNS4_1CILi1EEESB_SB_EEENS1_35KernelTmaWarpSpecializedCooperativeEEENS5_IJNSA_ILi128EEENSA_ILi256EEESF_EEENS_6half_tENS5_IJNS4_6LayoutINS5_IJiNS5_IJNSA_ILi2EEEiEEEiEEENS5_IJlNS5_IJSB_SK_EEElEEEEENSJ_INS5_IJNS5_IJNS5_IJNSA_ILi8EEESK_NSA_ILi4EEEEEEiEEENS5_IJNS5_IJNSA_ILi16EEESK_SR_EEEiEEEiEEENS5_IJNS5_IJNS5_IJSF_SU_NSA_ILi2048EEEEEENSA_ILi8192EEEEEENS5_IJNS5_IJSB_NSA_ILi1024EEENSA_ILi32EEEEEElEEElEEEEEEEESI_NS5_IJlSB_lEEENS4_8TiledMMAINS4_8MMA_AtomIJNS4_4SM904GMMA6SPARSE27GMMA_64x256x32_F32F16F16_SSILNS1D_5MajorE0ELS1G_0ELNS1D_7ScaleInE1ELS1H_1ELNS1D_9SparseSelE0EEEEEENSJ_INS5_IJSK_SB_SB_EEENS5_IJSB_NSA_ILi0EEES1M_EEEEENS5_IJNS4_10UnderscoreES1P_S1P_EEEEENS4_13SM90_TMA_LOADENS4_14ComposedLayoutINS4_7SwizzleILi3ELi4ELi3EEENS4_25smem_sparse_ptr_flag_bitsILi2ELi16EEENSJ_INS5_IJNS5_IJSB_SQ_EEENS5_IJSK_NSA_ILi64EEEEEEEEENS5_IJNS5_IJS1M_SF_EEESN_EEEEEEEvNS4_8identityES1S_NS1T_IS1V_NS4_18smem_ptr_flag_bitsILi16EEENSJ_INS5_IJSQ_S1Z_EEENS5_IJS1Z_SB_EEEEEEEvS26_EENS_8epilogue10collective6detail29Sm90TmaWarpSpecializedAdapterINS2F_15DefaultEpilogueIfNS5_IJSB_llEEES2J_NS2E_6thread17LinearCombinationIfLi1EffLNS2K_9ScaleType4KindE0ELNS_15FloatRoundStyleE2EfEENS1_15EpilogueDefaultEEEEEvvEEEEvNT_6ParamsE)
        /*0020*/ 	.word	0x00000000
.L_16:


//--------------------- .nv.compat                --------------------------
	.section	.nv.compat,"",@"SHT_CUDA_COMPAT_INFO"
	.align	4
        /*0000*/ 	.byte	0x02, 0x09, 0x01, 0x00, 0x02, 0x02, 0x04, 0x00, 0x02, 0x05, 0x05, 0x00, 0x03, 0x07, 0x01, 0x01
        /*0010*/ 	.byte	0x02, 0x03, 0x01, 0x00, 0x02, 0x06, 0x01, 0x00, 0x04, 0x0b, 0x08, 0x00, 0x00, 0x00, 0x00, 0x00
        /*0020*/ 	.byte	0x00, 0x00, 0x00, 0x00


//--------------------- .nv.info._ZN7cutlass13device_kernelINS_4gemm6kernel13GemmUniversalIN4cute5tupleIJiiiiEEENS1_10collective13CollectiveMmaINS1_40MainloopSm90TmaGmmaWarpSpecializedSparseILi2ENS5_IJNS4_1CILi1EEESB_SB_EEENS1_35KernelTmaWarpSpecializedCooperativeEEENS5_IJNSA_ILi128EEENSA_ILi256EEESF_EEENS_6half_tENS5_IJNS4_6LayoutINS5_IJiNS5_IJNSA_ILi2EEEiEEEiEEENS5_IJlNS5_IJSB_SK_EEElEEEEENSJ_INS5_IJNS5_IJNS5_IJNSA_ILi8EEESK_NSA_ILi4EEEEEEiEEENS5_IJNS5_IJNSA_ILi16EEESK_SR_EEEiEEEiEEENS5_IJNS5_IJNS5_IJSF_SU_NSA_ILi2048EEEEEENSA_ILi8192EEEEEENS5_IJNS5_IJSB_NSA_ILi1024EEENSA_ILi32EEEEEElEEElEEEEEEEESI_NS5_IJlSB_lEEENS4_8TiledMMAINS4_8MMA_AtomIJNS4_4SM904GMMA6SPARSE27GMMA_64x256x32_F32F16F16_SSILNS1D_5MajorE0ELS1G_0ELNS1D_7ScaleInE1ELS1H_1ELNS1D_9SparseSelE0EEEEEENSJ_INS5_IJSK_SB_SB_EEENS5_IJSB_NSA_ILi0EEES1M_EEEEENS5_IJNS4_10UnderscoreES1P_S1P_EEEEENS4_13SM90_TMA_LOADENS4_14ComposedLayoutINS4_7SwizzleILi3ELi4ELi3EEENS4_25smem_sparse_ptr_flag_bitsILi2ELi16EEENSJ_INS5_IJNS5_IJSB_SQ_EEENS5_IJSK_NSA_ILi64EEEEEEEEENS5_IJNS5_IJS1M_SF_EEESN_EEEEEEEvNS4_8identityES1S_NS1T_IS1V_NS4_18smem_ptr_flag_bitsILi16EEENSJ_INS5_IJSQ_S1Z_EEENS5_IJS1Z_SB_EEEEEEEvS26_EENS_8epilogue10collective6detail29Sm90TmaWarpSpecializedAdapterINS2F_15DefaultEpilogueIfNS5_IJSB_llEEES2J_NS2E_6thread17LinearCombinationIfLi1EffLNS2K_9ScaleType4KindE0ELNS_15FloatRoundStyleE2EfEENS1_15EpilogueDefaultEEEEEvvEEEEvNT_6ParamsE --------------------------
	.section	.nv.info._ZN7cutlass13device_kernelINS_4gemm6kernel13GemmUniversalIN4cute5tupleIJiiiiEEENS1_10collective13CollectiveMmaINS1_40MainloopSm90TmaGmmaWarpSpecializedSparseILi2ENS5_IJNS4_1CILi1EEESB_SB_EEENS1_35KernelTmaWarpSpecializedCooperativeEEENS5_IJNSA_ILi128EEENSA_ILi256EEESF_EEENS_6half_tENS5_IJNS4_6LayoutINS5_IJiNS5_IJNSA_ILi2EEEiEEEiEEENS5_IJlNS5_IJSB_SK_EEElEEEEENSJ_INS5_IJNS5_IJNS5_IJNSA_ILi8EEESK_NSA_ILi4EEEEEEiEEENS5_IJNS5_IJNSA_ILi16EEESK_SR_EEEiEEEiEEENS5_IJNS5_IJNS5_IJSF_SU_NSA_ILi2048EEEEEENSA_ILi8192EEEEEENS5_IJNS5_IJSB_NSA_ILi1024EEENSA_ILi32EEEEEElEEElEEEEEEEESI_NS5_IJlSB_lEEENS4_8TiledMMAINS4_8MMA_AtomIJNS4_4SM904GMMA6SPARSE27GMMA_64x256x32_F32F16F16_SSILNS1D_5MajorE0ELS1G_0ELNS1D_7ScaleInE1ELS1H_1ELNS1D_9SparseSelE0EEEEEENSJ_INS5_IJSK_SB_SB_EEENS5_IJSB_NSA_ILi0EEES1M_EEEEENS5_IJNS4_10UnderscoreES1P_S1P_EEEEENS4_13SM90_TMA_LOADENS4_14ComposedLayoutINS4_7SwizzleILi3ELi4ELi3EEENS4_25smem_sparse_ptr_flag_bitsILi2ELi16EEENSJ_INS5_IJNS5_IJSB_SQ_EEENS5_IJSK_NSA_ILi64EEEEEEEEENS5_IJNS5_IJS1M_SF_EEESN_EEEEEEEvNS4_8identityES1S_NS1T_IS1V_NS4_18smem_ptr_flag_bitsILi16EEENSJ_INS5_IJSQ_S1Z_EEENS5_IJS1Z_SB_EEEEEEEvS26_EENS_8epilogue10collective6detail29Sm90TmaWarpSpecializedAdapterINS2F_15DefaultEpilogueIfNS5_IJSB_llEEES2J_NS2E_6thread17LinearCombinationIfLi1EffLNS2K_9ScaleType4KindE0ELNS_15FloatRoundStyleE2EfEENS1_15EpilogueDefaultEEEEEvvEEEEvNT_6ParamsE,"",@"SHT_CUDA_INFO"
	.sectionflags	@""
	.align	4


	//----- nvinfo : EIATTR_CUDA_API_VERSION
	.align		4
        /*0000*/ 	.byte	0x04, 0x37
        /*0002*/ 	.short	(.L_18 - .L_17)
.L_17:
        /*0004*/ 	.word	0x00000082


	//----- nvinfo : EIATTR_KPARAM_INFO
	.align		4
.L_18:
        /*0008*/ 	.byte	0x04, 0x17
        /*000a*/ 	.short	(.L_20 - .L_19)
.L_19:
        /*000c*/ 	.word	0x00000000
        /*0010*/ 	.short	0x0000
        /*0012*/ 	.short	0x0070
        /*0014*/ 	.byte	0x00, 0xf0, 0x01, 0x14


	//----- nvinfo : EIATTR_SPARSE_MMA_MASK
	.align		4
.L_20:
        /*0018*/ 	.byte	0x03, 0x50
        /*001a*/ 	.short	0x0002


	//----- nvinfo : EIATTR_MAXREG_COUNT
	.align		4
        /*001c*/ 	.byte	0x03, 0x1b
        /*001e*/ 	.short	0x00a8


	//----- nvinfo : EIATTR_NUM_BARRIERS
	.align		4
        /*0020*/ 	.byte	0x02, 0x4c
        /*0022*/ 	.byte	0x01
	.zero		1


	//----- nvinfo : EIATTR_MERCURY_ISA_VERSION
	.align		4
        /*0024*/ 	.byte	0x03, 0x5f
        /*0026*/ 	.short	0x0101


	//----- nvinfo : EIATTR_INT_WARP_WIDE_INSTR_OFFSETS
	.align		4
        /*0028*/ 	.byte	0x04, 0x31
        /*002a*/ 	.short	(.L_22 - .L_21)


	//   ....[0]....
.L_21:
        /*002c*/ 	.word	0x000003a0


	//   ....[1]....
        /*0030*/ 	.word	0x000003b0


	//   ....[2]....
        /*0034*/ 	.word	0x000004c0


	//----- nvinfo : EIATTR_COOP_GROUP_MASK_REGIDS
	.align		4
.L_22:
        /*0038*/ 	.byte	0x04, 0x29
        /*003a*/ 	.short	(.L_24 - .L_23)


	//   ....[0]....
.L_23:
        /*003c*/ 	.word	0xffffffff


	//   ....[1]....
        /*0040*/ 	.word	0xffffffff


	//   ....[2]....
        /*0044*/ 	.word	0xffffffff


	//   ....[3]....
        /*0048*/ 	.word	0xffffffff


	//   ....[4]....
        /*004c*/ 	.word	0xffffffff


	//----- nvinfo : EIATTR_COOP_GROUP_INSTR_OFFSETS
	.align		4
.L_24:
        /*0050*/ 	.byte	0x04, 0x28
        /*0052*/ 	.short	(.L_26 - .L_25)


	//   ....[0]....
.L_25:
        /*0054*/ 	.word	0x00000060


	//   ....[1]....
        /*0058*/ 	.word	0x00000070


	//   ....[2]....
        /*005c*/ 	.word	0x00000160


	//   ....[3]....
        /*0060*/ 	.word	0x000002b0


	//   ....[4]....
        /*0064*/ 	.word	0x00000fb0


	//----- nvinfo : EIATTR_REG_RECONFIG
	.align		4
.L_26:
        /*0068*/ 	.byte	0x01, 0x54
	.zero		2


	//----- nvinfo : EIATTR_MBARRIER_INSTR_OFFSETS
	.align		4
        /*006c*/ 	.byte	0x04, 0x39
        /*006e*/ 	.short	(.L_28 - .L_27)


	//   ....[0]....
.L_27:
        /*0070*/ 	.word	0x00000260
        /*0074*/ 	.word	0x000000ff
        /*0078*/ 	.word	0x00000000
        /*007c*/ 	.short	0x0100
        /*007e*/ 	.byte	0x08
	.zero		1


	//   ....[1]....
        /*0080*/ 	.word	0x00000270
        /*0084*/ 	.word	0x000000ff
        /*0088*/ 	.word	0x00000010
        /*008c*/ 	.short	0x0100
        /*008e*/ 	.byte	0x08
	.zero		1


	//   ....[2]....
        /*0090*/ 	.word	0x00000280
        /*0094*/ 	.word	0x000000ff
        /*0098*/ 	.word	0x00000008
        /*009c*/ 	.short	0x0100
        /*009e*/ 	.byte	0x08
	.zero		1


	//   ....[3]....
        /*00a0*/ 	.word	0x00000290
        /*00a4*/ 	.word	0x000000ff
        /*00a8*/ 	.word	0x00000018
        /*00ac*/ 	.short	0x0100
        /*00ae*/ 	.byte	0x08
	.zero		1


	//   ....[4]....
        /*00b0*/ 	.word	0x00000520
        /*00b4*/ 	.word	0x000000ff
        /*00b8*/ 	.word	0x00000030
        /*00bc*/ 	.short	0x0100
        /*00be*/ 	.byte	0x06
	.zero		1


	//   ....[5]....
        /*00c0*/ 	.word	0x00000570
        /*00c4*/ 	.word	0x000000ff
        /*00c8*/ 	.word	0x00000038
        /*00cc*/ 	.short	0x0100
        /*00ce*/ 	.byte	0x06
	.zero		1


	//   ....[6]....
        /*00d0*/ 	.word	0x000014f0
        /*00d4*/ 	.word	0x000000ff
        /*00d8*/ 	.word	0x00000000
        /*00dc*/ 	.short	0x010a
        /*00de*/ 	.byte	0x08
	.zero		1


	//   ....[7]....
        /*00e0*/ 	.word	0x000015c0
        /*00e4*/ 	.word	0x000000ff
        /*00e8*/ 	.word	0x00000000
        /*00ec*/ 	.short	0x010a
        /*00ee*/ 	.byte	0x08
	.zero		1


	//   ....[8]....
        /*00f0*/ 	.word	0x00001850
        /*00f4*/ 	.word	0x000000ff
        /*00f8*/ 	.word	0x00000000
        /*00fc*/ 	.short	0x0101
        /*00fe*/ 	.byte	0x08
	.zero		1


	//   ....[9]....
        /*0100*/ 	.word	0x0000be80
        /*0104*/ 	.word	0x00000013
        /*0108*/ 	.word	0x00000010
        /*010c*/ 	.short	0x010a
        /*010e*/ 	.byte	0x3f
	.zero		1


	//   ....[10]....
        /*0110*/ 	.word	0x0000c370
        /*0114*/ 	.word	0x00000006
        /*0118*/ 	.word	0x00000038
        /*011c*/ 	.short	0x0101
        /*011e*/ 	.byte	0x3f
	.zero		1


	//   ....[11]....
        /*0120*/ 	.word	0x0000ca50
        /*0124*/ 	.word	0x00000007
        /*0128*/ 	.word	0x00000000
        /*012c*/ 	.short	0x010a
        /*012e*/ 	.byte	0x3f
	.zero		1


	//   ....[12]....
        /*0130*/ 	.word	0x0000cad0
        /*0134*/ 	.word	0x00000005
        /*0138*/ 	.word	0x00000000
        /*013c*/ 	.short	0x010a
        /*013e*/ 	.byte	0x3f
	.zero		1


	//   ....[13]....
        /*0140*/ 	.word	0x0000cb40
        /*0144*/ 	.word	0x0000000d
        /*0148*/ 	.word	0x00000000
        /*014c*/ 	.short	0x010a
        /*014e*/ 	.byte	0x3f
	.zero		1


	//   ....[14]....
        /*0150*/ 	.word	0x0000cc10
        /*0154*/ 	.word	0x00000013
        /*0158*/ 	.word	0x00000010
        /*015c*/ 	.short	0x010a
        /*015e*/ 	.byte	0x3f
	.zero		1


	//   ....[15]....
        /*0160*/ 	.word	0x0000ccf0
        /*0164*/ 	.word	0x00000007
        /*0168*/ 	.word	0x00000000
        /*016c*/ 	.short	0x010a
        /*016e*/ 	.byte	0x3f
	.zero		1


	//----- nvinfo : EIATTR_NUM_MBARRIERS
	.align		4
.L_28:
        /*0170*/ 	.byte	0x03, 0x38
        /*0172*/ 	.short	0x0006


	//----- nvinfo : EIATTR_EXIT_INSTR_OFFSETS
	.align		4
        /*0174*/ 	.byte	0x04, 0x1c
        /*0176*/ 	.short	(.L_30 - .L_29)


	//   ....[0]....
.L_29:
        /*0178*/ 	.word	0x000005c0


	//   ....[1]....
        /*017c*/ 	.word	0x00000e80


	//   ....[2]....
        /*0180*/ 	.word	0x0000b4c0


	//   ....[3]....
        /*0184*/ 	.word	0x0000baf0


	//   ....[4]....
        /*0188*/ 	.word	0x0000cb20


	//----- nvinfo : EIATTR_MAX_THREADS
	.align		4
.L_30:
        /*018c*/ 	.byte	0x04, 0x05
        /*018e*/ 	.short	(.L_32 - .L_31)
.L_31:
        /*0190*/ 	.word	0x00000180
        /*0194*/ 	.word	0x00000001
        /*0198*/ 	.word	0x00000001


	//----- nvinfo : EIATTR_CRS_STACK_SIZE
	.align		4
.L_32:
        /*019c*/ 	.byte	0x04, 0x1e
        /*019e*/ 	.short	(.L_34 - .L_33)
.L_33:
        /*01a0*/ 	.word	0x00000000


	//----- nvinfo : EIATTR_CBANK_PARAM_SIZE
	.align		4
.L_34:
        /*01a4*/ 	.byte	0x03, 0x19
        /*01a6*/ 	.short	0x0570


	//----- nvinfo : EIATTR_PARAM_CBANK
	.align		4
        /*01a8*/ 	.byte	0x04, 0x0a
        /*01aa*/ 	.short	(.L_36 - .L_35)
	.align		4
.L_35:
        /*01ac*/ 	.word	index@(.nv.constant0._ZN7cutlass13device_kernelINS_4gemm6kernel13GemmUniversalIN4cute5tupleIJiiiiEEENS1_10collective13CollectiveMmaINS1_40MainloopSm90TmaGmmaWarpSpecializedSparseILi2ENS5_IJNS4_1CILi1EEESB_SB_EEENS1_35KernelTmaWarpSpecializedCooperativeEEENS5_IJNSA_ILi128EEENSA_ILi256EEESF_EEENS_6half_tENS5_IJNS4_6LayoutINS5_IJiNS5_IJNSA_ILi2EEEiEEEiEEENS5_IJlNS5_IJSB_SK_EEElEEEEENSJ_INS5_IJNS5_IJNS5_IJNSA_ILi8EEESK_NSA_ILi4EEEEEEiEEENS5_IJNS5_IJNSA_ILi16EEESK_SR_EEEiEEEiEEENS5_IJNS5_IJNS5_IJSF_SU_NSA_ILi2048EEEEEENSA_ILi8192EEEEEENS5_IJNS5_IJSB_NSA_ILi1024EEENSA_ILi32EEEEEElEEElEEEEEEEESI_NS5_IJlSB_lEEENS4_8TiledMMAINS4_8MMA_AtomIJNS4_4SM904GMMA6SPARSE27GMMA_64x256x32_F32F16F16_SSILNS1D_5MajorE0ELS1G_0ELNS1D_7ScaleInE1ELS1H_1ELNS1D_9SparseSelE0EEEEEENSJ_INS5_IJSK_SB_SB_EEENS5_IJSB_NSA_ILi0EEES1M_EEEEENS5_IJNS4_10UnderscoreES1P_S1P_EEEEENS4_13SM90_TMA_LOADENS4_14ComposedLayoutINS4_7SwizzleILi3ELi4ELi3EEENS4_25smem_sparse_ptr_flag_bitsILi2ELi16EEENSJ_INS5_IJNS5_IJSB_SQ_EEENS5_IJSK_NSA_ILi64EEEEEEEEENS5_IJNS5_IJS1M_SF_EEESN_EEEEEEEvNS4_8identityES1S_NS1T_IS1V_NS4_18smem_ptr_flag_bitsILi16EEENSJ_INS5_IJSQ_S1Z_EEENS5_IJS1Z_SB_EEEEEEEvS26_EENS_8epilogue10collective6detail29Sm90TmaWarpSpecializedAdapterINS2F_15DefaultEpilogueIfNS5_IJSB_llEEES2J_NS2E_6thread17LinearCombinationIfLi1EffLNS2K_9ScaleType4KindE0ELNS_15FloatRoundStyleE2EfEENS1_15EpilogueDefaultEEEEEvvEEEEvNT_6ParamsE)
        /*01b0*/ 	.short	0x0210
        /*01b2*/ 	.short	0x0570


	//----- nvinfo : EIATTR_SW_WAR
	.align		4
.L_36:
        /*01b4*/ 	.byte	0x04, 0x36
        /*01b6*/ 	.short	(.L_38 - .L_37)
.L_37:
        /*01b8*/ 	.word	0x00000008
.L_38:


//--------------------- .nv.callgraph             --------------------------
	.section	.nv.callgraph,"",@"SHT_CUDA_CALLGRAPH"
	.align	4
	.sectionentsize	8
	.align		4
        /*0000*/ 	.word	0x00000000
	.align		4
        /*0004*/ 	.word	0xffffffff
	.align		4
        /*0008*/ 	.word	0x00000000
	.align		4
        /*000c*/ 	.word	0xfffffffe
	.align		4
        /*0010*/ 	.word	0x00000000
	.align		4
        /*0014*/ 	.word	0xfffffffd
	.align		4
        /*0018*/ 	.word	0x00000000
	.align		4
        /*001c*/ 	.word	0xfffffffc


//--------------------- .nv.constant4             --------------------------
	.section	.nv.constant4,"a",@progbits
	.align	8
	.align		8
.nv.constant4:
        /*0000*/ 	.dword	_ZN39_INTERNAL_31ccd773_4_k_cu_6ff72742_27994cuda3std3__45__cpo5beginE
	.align		8
        /*0008*/ 	.dword	_ZN39_INTERNAL_31ccd773_4_k_cu_6ff72742_27994cuda3std3__45__cpo3endE
	.align		8
        /*0010*/ 	.dword	_ZN39_INTERNAL_31ccd773_4_k_cu_6ff72742_27994cuda3std3__45__cpo6cbeginE
	.align		8
        /*0018*/ 	.dword	_ZN39_INTERNAL_31ccd773_4_k_cu_6ff72742_27994cuda3std3__45__cpo4cendE
	.align		8
        /*0020*/ 	.dword	_ZN39_INTERNAL_31ccd773_4_k_cu_6ff72742_27994cuda3std3__441_GLOBAL__N__31ccd773_4_k_cu_6ff72742_27996ignoreE
	.align		8
        /*0028*/ 	.dword	_ZN39_INTERNAL_31ccd773_4_k_cu_6ff72742_27994cuda3std3__419piecewise_constructE
	.align		8
        /*0030*/ 	.dword	_ZN39_INTERNAL_31ccd773_4_k_cu_6ff72742_27994cuda3std3__48in_placeE
	.align		8
        /*0038*/ 	.dword	_ZN39_INTERNAL_31ccd773_4_k_cu_6ff72742_27994cuda3std6ranges3__45__cpo4swapE
	.align		8
        /*0040*/ 	.dword	_ZN39_INTERNAL_31ccd773_4_k_cu_6ff72742_27994cuda3std6ranges3__45__cpo9iter_moveE
	.align		8
        /*0048*/ 	.dword	_ZN39_INTERNAL_31ccd773_4_k_cu_6ff72742_27994cute7productE
	.align		8
        /*0050*/ 	.dword	_ZN39_INTERNAL_31ccd773_4_k_cu_6ff72742_27994cute1_E


//--------------------- .text._ZN7cutlass13device_kernelINS_4gemm6kernel13GemmUniversalIN4cute5tupleIJiiiiEEENS1_10collective13CollectiveMmaINS1_40MainloopSm90TmaGmmaWarpSpecializedSparseILi2ENS5_IJNS4_1CILi1EEESB_SB_EEENS1_35KernelTmaWarpSpecializedCooperativeEEENS5_IJNSA_ILi128EEENSA_ILi256EEESF_EEENS_6half_tENS5_IJNS4_6LayoutINS5_IJiNS5_IJNSA_ILi2EEEiEEEiEEENS5_IJlNS5_IJSB_SK_EEElEEEEENSJ_INS5_IJNS5_IJNS5_IJNSA_ILi8EEESK_NSA_ILi4EEEEEEiEEENS5_IJNS5_IJNSA_ILi16EEESK_SR_EEEiEEEiEEENS5_IJNS5_IJNS5_IJSF_SU_NSA_ILi2048EEEEEENSA_ILi8192EEEEEENS5_IJNS5_IJSB_NSA_ILi1024EEENSA_ILi32EEEEEElEEElEEEEEEEESI_NS5_IJlSB_lEEENS4_8TiledMMAINS4_8MMA_AtomIJNS4_4SM904GMMA6SPARSE27GMMA_64x256x32_F32F16F16_SSILNS1D_5MajorE0ELS1G_0ELNS1D_7ScaleInE1ELS1H_1ELNS1D_9SparseSelE0EEEEEENSJ_INS5_IJSK_SB_SB_EEENS5_IJSB_NSA_ILi0EEES1M_EEEEENS5_IJNS4_10UnderscoreES1P_S1P_EEEEENS4_13SM90_TMA_LOADENS4_14ComposedLayoutINS4_7SwizzleILi3ELi4ELi3EEENS4_25smem_sparse_ptr_flag_bitsILi2ELi16EEENSJ_INS5_IJNS5_IJSB_SQ_EEENS5_IJSK_NSA_ILi64EEEEEEEEENS5_IJNS5_IJS1M_SF_EEESN_EEEEEEEvNS4_8identityES1S_NS1T_IS1V_NS4_18smem_ptr_flag_bitsILi16EEENSJ_INS5_IJSQ_S1Z_EEENS5_IJS1Z_SB_EEEEEEEvS26_EENS_8epilogue10collective6detail29Sm90TmaWarpSpecializedAdapterINS2F_15DefaultEpilogueIfNS5_IJSB_llEEES2J_NS2E_6thread17LinearCombinationIfLi1EffLNS2K_9ScaleType4KindE0ELNS_15FloatRoundStyleE2EfEENS1_15EpilogueDefaultEEEEEvvEEEEvNT_6ParamsE --------------------------
	.section	.text._ZN7cutlass13device_kernelINS_4gemm6kernel13GemmUniversalIN4cute5tupleIJiiiiEEENS1_10collective13CollectiveMmaINS1_40MainloopSm90TmaGmmaWarpSpecializedSparseILi2ENS5_IJNS4_1CILi1EEESB_SB_EEENS1_35KernelTmaWarpSpecializedCooperativeEEENS5_IJNSA_ILi128EEENSA_ILi256EEESF_EEENS_6half_tENS5_IJNS4_6LayoutINS5_IJiNS5_IJNSA_ILi2EEEiEEEiEEENS5_IJlNS5_IJSB_SK_EEElEEEEENSJ_INS5_IJNS5_IJNS5_IJNSA_ILi8EEESK_NSA_ILi4EEEEEEiEEENS5_IJNS5_IJNSA_ILi16EEESK_SR_EEEiEEEiEEENS5_IJNS5_IJNS5_IJSF_SU_NSA_ILi2048EEEEEENSA_ILi8192EEEEEENS5_IJNS5_IJSB_NSA_ILi1024EEENSA_ILi32EEEEEElEEElEEEEEEEESI_NS5_IJlSB_lEEENS4_8TiledMMAINS4_8MMA_AtomIJNS4_4SM904GMMA6SPARSE27GMMA_64x256x32_F32F16F16_SSILNS1D_5MajorE0ELS1G_0ELNS1D_7ScaleInE1ELS1H_1ELNS1D_9SparseSelE0EEEEEENSJ_INS5_IJSK_SB_SB_EEENS5_IJSB_NSA_ILi0EEES1M_EEEEENS5_IJNS4_10UnderscoreES1P_S1P_EEEEENS4_13SM90_TMA_LOADENS4_14ComposedLayoutINS4_7SwizzleILi3ELi4ELi3EEENS4_25smem_sparse_ptr_flag_bitsILi2ELi16EEENSJ_INS5_IJNS5_IJSB_SQ_EEENS5_IJSK_NSA_ILi64EEEEEEEEENS5_IJNS5_IJS1M_SF_EEESN_EEEEEEEvNS4_8identityES1S_NS1T_IS1V_NS4_18smem_ptr_flag_bitsILi16EEENSJ_INS5_IJSQ_S1Z_EEENS5_IJS1Z_SB_EEEEEEEvS26_EENS_8epilogue10collective6detail29Sm90TmaWarpSpecializedAdapterINS2F_15DefaultEpilogueIfNS5_IJSB_llEEES2J_NS2E_6thread17LinearCombinationIfLi1EffLNS2K_9ScaleType4KindE0ELNS_15FloatRoundStyleE2EfEENS1_15EpilogueDefaultEEEEEvvEEEEvNT_6ParamsE,"ax",@progbits
	.align	128
.text._ZN7cutlass13device_kernelINS_4gemm6kernel13GemmUniversalIN4cute5tupleIJiiiiEEENS1_10collective13CollectiveMmaINS1_40MainloopSm90TmaGmmaWarpSpecializedSparseILi2ENS5_IJNS4_1CILi1EEESB_SB_EEENS1_35KernelTmaWarpSpecializedCooperativeEEENS5_IJNSA_ILi128EEENSA_ILi256EEESF_EEENS_6half_tENS5_IJNS4_6LayoutINS5_IJiNS5_IJNSA_ILi2EEEiEEEiEEENS5_IJlNS5_IJSB_SK_EEElEEEEENSJ_INS5_IJNS5_IJNS5_IJNSA_ILi8EEESK_NSA_ILi4EEEEEEiEEENS5_IJNS5_IJNSA_ILi16EEESK_SR_EEEiEEEiEEENS5_IJNS5_IJNS5_IJSF_SU_NSA_ILi2048EEEEEENSA_ILi8192EEEEEENS5_IJNS5_IJSB_NSA_ILi1024EEENSA_ILi32EEEEEElEEElEEEEEEEESI_NS5_IJlSB_lEEENS4_8TiledMMAINS4_8MMA_AtomIJNS4_4SM904GMMA6SPARSE27GMMA_64x256x32_F32F16F16_SSILNS1D_5MajorE0ELS1G_0ELNS1D_7ScaleInE1ELS1H_1ELNS1D_9SparseSelE0EEEEEENSJ_INS5_IJSK_SB_SB_EEENS5_IJSB_NSA_ILi0EEES1M_EEEEENS5_IJNS4_10UnderscoreES1P_S1P_EEEEENS4_13SM90_TMA_LOADENS4_14ComposedLayoutINS4_7SwizzleILi3ELi4ELi3EEENS4_25smem_sparse_ptr_flag_bitsILi2ELi16EEENSJ_INS5_IJNS5_IJSB_SQ_EEENS5_IJSK_NSA_ILi64EEEEEEEEENS5_IJNS5_IJS1M_SF_EEESN_EEEEEEEvNS4_8identityES1S_NS1T_IS1V_NS4_18smem_ptr_flag_bitsILi16EEENSJ_INS5_IJSQ_S1Z_EEENS5_IJS1Z_SB_EEEEEEEvS26_EENS_8epilogue10collective6detail29Sm90TmaWarpSpecializedAdapterINS2F_15DefaultEpilogueIfNS5_IJSB_llEEES2J_NS2E_6thread17LinearCombinationIfLi1EffLNS2K_9ScaleType4KindE0ELNS_15FloatRoundStyleE2EfEENS1_15EpilogueDefaultEEEEEvvEEEEvNT_6ParamsE:
        .type           _ZN7cutlass13device_kernelINS_4gemm6kernel13GemmUniversalIN4cute5tupleIJiiiiEEENS1_10collective13CollectiveMmaINS1_40MainloopSm90TmaGmmaWarpSpecializedSparseILi2ENS5_IJNS4_1CILi1EEESB_SB_EEENS1_35KernelTmaWarpSpecializedCooperativeEEENS5_IJNSA_ILi128EEENSA_ILi256EEESF_EEENS_6half_tENS5_IJNS4_6LayoutINS5_IJiNS5_IJNSA_ILi2EEEiEEEiEEENS5_IJlNS5_IJSB_SK_EEElEEEEENSJ_INS5_IJNS5_IJNS5_IJNSA_ILi8EEESK_NSA_ILi4EEEEEEiEEENS5_IJNS5_IJNSA_ILi16EEESK_SR_EEEiEEEiEEENS5_IJNS5_IJNS5_IJSF_SU_NSA_ILi2048EEEEEENSA_ILi8192EEEEEENS5_IJNS5_IJSB_NSA_ILi1024EEENSA_ILi32EEEEEElEEElEEEEEEEESI_NS5_IJlSB_lEEENS4_8TiledMMAINS4_8MMA_AtomIJNS4_4SM904GMMA6SPARSE27GMMA_64x256x32_F32F16F16_SSILNS1D_5MajorE0ELS1G_0ELNS1D_7ScaleInE1ELS1H_1ELNS1D_9SparseSelE0EEEEEENSJ_INS5_IJSK_SB_SB_EEENS5_IJSB_NSA_ILi0EEES1M_EEEEENS5_IJNS4_10UnderscoreES1P_S1P_EEEEENS4_13SM90_TMA_LOADENS4_14ComposedLayoutINS4_7SwizzleILi3ELi4ELi3EEENS4_25smem_sparse_ptr_flag_bitsILi2ELi16EEENSJ_INS5_IJNS5_IJSB_SQ_EEENS5_IJSK_NSA_ILi64EEEEEEEEENS5_IJNS5_IJS1M_SF_EEESN_EEEEEEEvNS4_8identityES1S_NS1T_IS1V_NS4_18smem_ptr_flag_bitsILi16EEENSJ_INS5_IJSQ_S1Z_EEENS5_IJS1Z_SB_EEEEEEEvS26_EENS_8epilogue10collective6detail29Sm90TmaWarpSpecializedAdapterINS2F_15DefaultEpilogueIfNS5_IJSB_llEEES2J_NS2E_6thread17LinearCombinationIfLi1EffLNS2K_9ScaleType4KindE0ELNS_15FloatRoundStyleE2EfEENS1_15EpilogueDefaultEEEEEvvEEEEvNT_6ParamsE,@function
        .size           _ZN7cutlass13device_kernelINS_4gemm6kernel13GemmUniversalIN4cute5tupleIJiiiiEEENS1_10collective13CollectiveMmaINS1_40MainloopSm90TmaGmmaWarpSpecializedSparseILi2ENS5_IJNS4_1CILi1EEESB_SB_EEENS1_35KernelTmaWarpSpecializedCooperativeEEENS5_IJNSA_ILi128EEENSA_ILi256EEESF_EEENS_6half_tENS5_IJNS4_6LayoutINS5_IJiNS5_IJNSA_ILi2EEEiEEEiEEENS5_IJlNS5_IJSB_SK_EEElEEEEENSJ_INS5_IJNS5_IJNS5_IJNSA_ILi8EEESK_NSA_ILi4EEEEEEiEEENS5_IJNS5_IJNSA_ILi16EEESK_SR_EEEiEEEiEEENS5_IJNS5_IJNS5_IJSF_SU_NSA_ILi2048EEEEEENSA_ILi8192EEEEEENS5_IJNS5_IJSB_NSA_ILi1024EEENSA_ILi32EEEEEElEEElEEEEEEEESI_NS5_IJlSB_lEEENS4_8TiledMMAINS4_8MMA_AtomIJNS4_4SM904GMMA6SPARSE27GMMA_64x256x32_F32F16F16_SSILNS1D_5MajorE0ELS1G_0ELNS1D_7ScaleInE1ELS1H_1ELNS1D_9SparseSelE0EEEEEENSJ_INS5_IJSK_SB_SB_EEENS5_IJSB_NSA_ILi0EEES1M_EEEEENS5_IJNS4_10UnderscoreES1P_S1P_EEEEENS4_13SM90_TMA_LOADENS4_14ComposedLayoutINS4_7SwizzleILi3ELi4ELi3EEENS4_25smem_sparse_ptr_flag_bitsILi2ELi16EEENSJ_INS5_IJNS5_IJSB_SQ_EEENS5_IJSK_NSA_ILi64EEEEEEEEENS5_IJNS5_IJS1M_SF_EEESN_EEEEEEEvNS4_8identityES1S_NS1T_IS1V_NS4_18smem_ptr_flag_bitsILi16EEENSJ_INS5_IJSQ_S1Z_EEENS5_IJS1Z_SB_EEEEEEEvS26_EENS_8epilogue10collective6detail29Sm90TmaWarpSpecializedAdapterINS2F_15DefaultEpilogueIfNS5_IJSB_llEEES2J_NS2E_6thread17LinearCombinationIfLi1EffLNS2K_9ScaleType4KindE0ELNS_15FloatRoundStyleE2EfEENS1_15EpilogueDefaultEEEEEvvEEEEvNT_6ParamsE,(.L_x_309 - _ZN7cutlass13device_kernelINS_4gemm6kernel13GemmUniversalIN4cute5tupleIJiiiiEEENS1_10collective13CollectiveMmaINS1_40MainloopSm90TmaGmmaWarpSpecializedSparseILi2ENS5_IJNS4_1CILi1EEESB_SB_EEENS1_35KernelTmaWarpSpecializedCooperativeEEENS5_IJNSA_ILi128EEENSA_ILi256EEESF_EEENS_6half_tENS5_IJNS4_6LayoutINS5_IJiNS5_IJNSA_ILi2EEEiEEEiEEENS5_IJlNS5_IJSB_SK_EEElEEEEENSJ_INS5_IJNS5_IJNS5_IJNSA_ILi8EEESK_NSA_ILi4EEEEEEiEEENS5_IJNS5_IJNSA_ILi16EEESK_SR_EEEiEEEiEEENS5_IJNS5_IJNS5_IJSF_SU_NSA_ILi2048EEEEEENSA_ILi8192EEEEEENS5_IJNS5_IJSB_NSA_ILi1024EEENSA_ILi32EEEEEElEEElEEEEEEEESI_NS5_IJlSB_lEEENS4_8TiledMMAINS4_8MMA_AtomIJNS4_4SM904GMMA6SPARSE27GMMA_64x256x32_F32F16F16_SSILNS1D_5MajorE0ELS1G_0ELNS1D_7ScaleInE1ELS1H_1ELNS1D_9SparseSelE0EEEEEENSJ_INS5_IJSK_SB_SB_EEENS5_IJSB_NSA_ILi0EEES1M_EEEEENS5_IJNS4_10UnderscoreES1P_S1P_EEEEENS4_13SM90_TMA_LOADENS4_14ComposedLayoutINS4_7SwizzleILi3ELi4ELi3EEENS4_25smem_sparse_ptr_flag_bitsILi2ELi16EEENSJ_INS5_IJNS5_IJSB_SQ_EEENS5_IJSK_NSA_ILi64EEEEEEEEENS5_IJNS5_IJS1M_SF_EEESN_EEEEEEEvNS4_8identityES1S_NS1T_IS1V_NS4_18smem_ptr_flag_bitsILi16EEENSJ_INS5_IJSQ_S1Z_EEENS5_IJS1Z_SB_EEEEEEEvS26_EENS_8epilogue10collective6detail29Sm90TmaWarpSpecializedAdapterINS2F_15DefaultEpilogueIfNS5_IJSB_llEEES2J_NS2E_6thread17LinearCombinationIfLi1EffLNS2K_9ScaleType4KindE0ELNS_15FloatRoundStyleE2EfEENS1_15EpilogueDefaultEEEEEvvEEEEvNT_6ParamsE)
        .other          _ZN7cutlass13device_kernelINS_4gemm6kernel13GemmUniversalIN4cute5tupleIJiiiiEEENS1_10collective13CollectiveMmaINS1_40MainloopSm90TmaGmmaWarpSpecializedSparseILi2ENS5_IJNS4_1CILi1EEESB_SB_EEENS1_35KernelTmaWarpSpecializedCooperativeEEENS5_IJNSA_ILi128EEENSA_ILi256EEESF_EEENS_6half_tENS5_IJNS4_6LayoutINS5_IJiNS5_IJNSA_ILi2EEEiEEEiEEENS5_IJlNS5_IJSB_SK_EEElEEEEENSJ_INS5_IJNS5_IJNS5_IJNSA_ILi8EEESK_NSA_ILi4EEEEEEiEEENS5_IJNS5_IJNSA_ILi16EEESK_SR_EEEiEEEiEEENS5_IJNS5_IJNS5_IJSF_SU_NSA_ILi2048EEEEEENSA_ILi8192EEEEEENS5_IJNS5_IJSB_NSA_ILi1024EEENSA_ILi32EEEEEElEEElEEEEEEEESI_NS5_IJlSB_lEEENS4_8TiledMMAINS4_8MMA_AtomIJNS4_4SM904GMMA6SPARSE27GMMA_64x256x32_F32F16F16_SSILNS1D_5MajorE0ELS1G_0ELNS1D_7ScaleInE1ELS1H_1ELNS1D_9SparseSelE0EEEEEENSJ_INS5_IJSK_SB_SB_EEENS5_IJSB_NSA_ILi0EEES1M_EEEEENS5_IJNS4_10UnderscoreES1P_S1P_EEEEENS4_13SM90_TMA_LOADENS4_14ComposedLayoutINS4_7SwizzleILi3ELi4ELi3EEENS4_25smem_sparse_ptr_flag_bitsILi2ELi16EEENSJ_INS5_IJNS5_IJSB_SQ_EEENS5_IJSK_NSA_ILi64EEEEEEEEENS5_IJNS5_IJS1M_SF_EEESN_EEEEEEEvNS4_8identityES1S_NS1T_IS1V_NS4_18smem_ptr_flag_bitsILi16EEENSJ_INS5_IJSQ_S1Z_EEENS5_IJS1Z_SB_EEEEEEEvS26_EENS_8epilogue10collective6detail29Sm90TmaWarpSpecializedAdapterINS2F_15DefaultEpilogueIfNS5_IJSB_llEEES2J_NS2E_6thread17LinearCombinationIfLi1EffLNS2K_9ScaleType4KindE0ELNS_15FloatRoundStyleE2EfEENS1_15EpilogueDefaultEEEEEvvEEEEvNT_6ParamsE,@"STO_CUDA_ENTRY STV_DEFAULT"
_ZN7cutlass13device_kernelINS_4gemm6kernel13GemmUniversalIN4cute5tupleIJiiiiEEENS1_10collective13CollectiveMmaINS1_40MainloopSm90TmaGmmaWarpSpecializedSparseILi2ENS5_IJNS4_1CILi1EEESB_SB_EEENS1_35KernelTmaWarpSpecializedCooperativeEEENS5_IJNSA_ILi128EEENSA_ILi256EEESF_EEENS_6half_tENS5_IJNS4_6LayoutINS5_IJiNS5_IJNSA_ILi2EEEiEEEiEEENS5_IJlNS5_IJSB_SK_EEElEEEEENSJ_INS5_IJNS5_IJNS5_IJNSA_ILi8EEESK_NSA_ILi4EEEEEEiEEENS5_IJNS5_IJNSA_ILi16EEESK_SR_EEEiEEEiEEENS5_IJNS5_IJNS5_IJSF_SU_NSA_ILi2048EEEEEENSA_ILi8192EEEEEENS5_IJNS5_IJSB_NSA_ILi1024EEENSA_ILi32EEEEEElEEElEEEEEEEESI_NS5_IJlSB_lEEENS4_8TiledMMAINS4_8MMA_AtomIJNS4_4SM904GMMA6SPARSE27GMMA_64x256x32_F32F16F16_SSILNS1D_5MajorE0ELS1G_0ELNS1D_7ScaleInE1ELS1H_1ELNS1D_9SparseSelE0EEEEEENSJ_INS5_IJSK_SB_SB_EEENS5_IJSB_NSA_ILi0EEES1M_EEEEENS5_IJNS4_10UnderscoreES1P_S1P_EEEEENS4_13SM90_TMA_LOADENS4_14ComposedLayoutINS4_7SwizzleILi3ELi4ELi3EEENS4_25smem_sparse_ptr_flag_bitsILi2ELi16EEENSJ_INS5_IJNS5_IJSB_SQ_EEENS5_IJSK_NSA_ILi64EEEEEEEEENS5_IJNS5_IJS1M_SF_EEESN_EEEEEEEvNS4_8identityES1S_NS1T_IS1V_NS4_18smem_ptr_flag_bitsILi16EEENSJ_INS5_IJSQ_S1Z_EEENS5_IJS1Z_SB_EEEEEEEvS26_EENS_8epilogue10collective6detail29Sm90TmaWarpSpecializedAdapterINS2F_15DefaultEpilogueIfNS5_IJSB_llEEES2J_NS2E_6thread17LinearCombinationIfLi1EffLNS2K_9ScaleType4KindE0ELNS_15FloatRoundStyleE2EfEENS1_15EpilogueDefaultEEEEEvvEEEEvNT_6ParamsE:
[----:B------:R-:W-:Y:S01]  /*0000*/  LDC R1, c[0x0][0x28] ;  /* 0x00000a00ff017b82 */ /* 0x000fe20000000800 */
[----:B------:R-:W0:Y:S01]  /*0010*/  S2R R0, SR_TID.X ;  /* 0x0000000000007919 */ /* 0x000e220000002100 */
[----:B------:R-:W-:Y:S01]  /*0020*/  ELECT P0, URZ, PT ;  /* 0x00000000003f782f */ /* 0x000fe20003800000 */
[----:B------:R-:W-:Y:S01]  /*0030*/  BSSY B0, `(.L_x_0) ;  /* 0x0000012000007945 */ /* 0x000fe20003800000 */
[--C-:B0-----:R-:W-:Y:S02]  /*0040*/  SHF.R.U32.HI R2, RZ, 0x5, R0.reuse ;  /* 0x00000005ff027819 */ /* 0x101fe40000011600 */
[----:B------:R-:W-:-:S03]  /*0050*/  SHF.R.U32.HI R5, RZ, 0x7, R0 ;  /* 0x00000007ff057819 */ /* 0x000fc60000011600 */
[----:B------:R-:W0:Y:S04]  /*0060*/  SHFL.IDX PT, R6, R2, RZ, 0x1f ;  /* 0x00001fff02067589 */ /* 0x000e2800000e0000 */
[----:B------:R1:W2:Y:S01]  /*0070*/  SHFL.IDX PT, R4, R5, RZ, 0x1f ;  /* 0x00001fff05047589 */ /* 0x0002a200000e0000 */
[----:B0-----:R-:W-:-:S13]  /*0080*/  ISETP.NE.OR P0, PT, R6, RZ, !P0 ;  /* 0x000000ff0600720c */ /* 0x001fda0004705670 */
[----:B-12---:R-:W-:Y:S05]  /*0090*/  @P0 BRA `(.L_x_1) ;  /* 0x00000000002c0947 */ /* 0x006fea0003800000 */
[----:B------:R-:W-:Y:S02]  /*00a0*/  ULDC.64 UR4, c[0x0][0x198] ;  /* 0x0000660000047ab9 */ /* 0x000fe40000000a00 */
[----:B------:R-:W-:Y:S02]  /*00b0*/  UIADD3 UR6, UP0, UR4, 0xf0, URZ ;  /* 0x000000f004067890 */ /* 0x000fe4000ff1e03f */
[----:B------:R-:W-:Y:S02]  /*00c0*/  UIADD3 UR8, UP1, UR4, 0x1f0, URZ ;  /* 0x000001f004087890 */ /* 0x000fe4000ff3e03f */
[----:B------:R-:W-:Y:S02]  /*00d0*/  UIADD3 UR4, UP2, UR4, 0x2f0, URZ ;  /* 0x000002f004047890 */ /* 0x000fe4000ff5e03f */
[----:B------:R-:W-:Y:S02]  /*00e0*/  UIADD3.X UR7, URZ, UR5, URZ, UP0, !UPT ;  /* 0x000000053f077290 */ /* 0x000fe400087fe43f */
[----:B------:R-:W-:-:S02]  /*00f0*/  UIADD3.X UR9, URZ, UR5, URZ, UP1, !UPT ;  /* 0x000000053f097290 */ /* 0x000fc40008ffe43f */
[----:B------:R-:W-:-:S05]  /*0100*/  UIADD3.X UR5, URZ, UR5, URZ, UP2, !UPT ;  /* 0x000000053f057290 */ /* 0x000fca00097fe43f */
[----:B------:R0:W-:Y:S02]  /*0110*/  UTMACCTL.PF [UR6] ;  /* 0x00000000060079b9 */ /* 0x0001e40008040000 */
[----:B------:R0:W-:Y:S02]  /*0120*/  UTMACCTL.PF [UR8] ;  /* 0x00000000080079b9 */ /* 0x0001e40008040000 */
[----:B------:R0:W-:Y:S02]  /*0130*/  UTMACCTL.PF [UR4] ;  /* 0x00000000040079b9 */ /* 0x0001e40008040000 */
[----:B0-----:R-:W-:Y:S01]  /*0140*/  NOP ;  /* 0x0000000000007918 */ /* 0x001fe20000000000 */
.L_x_1:
[----:B------:R-:W-:Y:S05]  /*0150*/  BSYNC B0 ;  /* 0x0000000000007941 */ /* 0x000fea0003800000 */
.L_x_0:
[----:B------:R-:W0:Y:S02]  /*0160*/  SHFL.IDX PT, R3, R2, RZ, 0x1f ;  /* 0x00001fff02037589 */ /* 0x000e2400000e0000 */
[----:B0-----:R-:W-:-:S13]  /*0170*/  ISETP.NE.AND P0, PT, R3, RZ, PT ;  /* 0x000000ff0300720c */ /* 0x001fda0003f05270 */
[----:B------:R-:W-:Y:S05]  /*0180*/  @P0 BRA `(.L_x_2) ;  /* 0x0000000000480947 */ /* 0x000fea0003800000 */
[----:B------:R-:W0:Y:S01]  /*0190*/  S2UR UR8, SR_CgaCtaId ;  /* 0x00000000000879c3 */ /* 0x000e220000008800 */
[----:B------:R-:W-:Y:S01]  /*01a0*/  UMOV UR4, 0x400 ;  /* 0x0000040000047882 */ /* 0x000fe20000000000 */
[----:B------:R-:W-:Y:S01]  /*01b0*/  UMOV UR5, 0x1 ;  /* 0x0000000100057882 */ /* 0x000fe20000000000 */
[----:B------:R-:W-:Y:S01]  /*01c0*/  UMOV UR6, 0x100 ;  /* 0x0000010000067882 */ /* 0x000fe20000000000 */
[----:B------:R-:W-:Y:S01]  /*01d0*/  ELECT P0, URZ, PT ;  /* 0x00000000003f782f */ /* 0x000fe20003800000 */
[----:B------:R-:W-:-:S04]  /*01e0*/  UIADD3 UR6, -UR6, 0x100000, URZ ;  /* 0x0010000006067890 */ /* 0x000fc8000fffe13f */
[----:B------:R-:W-:Y:S02]  /*01f0*/  USHF.L.U32 UR7, UR6, 0xb, URZ ;  /* 0x0000000b06077899 */ /* 0x000fe4000800063f */
[----:B------:R-:W-:Y:S02]  /*0200*/  USHF.L.U32 UR6, UR6, 0x1, URZ ;  /* 0x0000000106067899 */ /* 0x000fe4000800063f */
[----:B0-----:R-:W-:Y:S02]  /*0210*/  ULEA UR8, UR8, UR4, 0x18 ;  /* 0x0000000408087291 */ /* 0x001fe4000f8ec03f */
[----:B------:R-:W-:-:S04]  /*0220*/  UIADD3 UR4, -UR5, 0x100000, URZ ;  /* 0x0010000005047890 */ /* 0x000fc8000fffe13f */
[----:B------:R-:W-:Y:S02]  /*0230*/  USHF.L.U32 UR5, UR4, 0xb, URZ ;  /* 0x0000000b04057899 */ /* 0x000fe4000800063f */
[----:B------:R-:W-:Y:S01]  /*0240*/  USHF.L.U32 UR4, UR4, 0x1, URZ ;  /* 0x0000000104047899 */ /* 0x000fe2000800063f */
[----:B------:R-:W0:Y:S11]  /*0250*/  FENCE.VIEW.ASYNC.S ;  /* 0x00000000000073c6 */ /* 0x000e360000000000 */
[----:B0-----:R0:W1:Y:S01]  /*0260*/  SYNCS.EXCH.64 URZ, [UR8], UR4 ;  /* 0x00000004083f75b2 */ /* 0x0010620008000100 */
[----:B------:R0:W2:Y:S01]  /*0270*/  SYNCS.EXCH.64 URZ, [UR8+0x10], UR6 ;  /* 0x00001006083f75b2 */ /* 0x0000a20008000100 */
[----:B------:R0:W3:Y:S01]  /*0280*/  SYNCS.EXCH.64 URZ, [UR8+0x8], UR4 ;  /* 0x00000804083f75b2 */ /* 0x0000e20008000100 */
[----:B------:R0:W4:Y:S01]  /*0290*/  SYNCS.EXCH.64 URZ, [UR8+0x18], UR6 ;  /* 0x00001806083f75b2 */ /* 0x0001220008000100 */
[----:B------:R-:W-:Y:S01]  /*02a0*/  NOP ;  /* 0x0000000000007918 */ /* 0x000fe20000000000 */
.L_x_2:
[----:B------:R-:W5:Y:S01]  /*02b0*/  SHFL.IDX PT, R2, R2, RZ, 0x1f ;  /* 0x00001fff02027589 */ /* 0x000f6200000e0000 */
[----:B------:R-:W1:Y:S01]  /*02c0*/  LDC R3, c[0x0][0x75c] ;  /* 0x0001d700ff037b82 */ /* 0x000e620000000800 */
[----:B------:R-:W-:Y:S02]  /*02d0*/  ELECT P0, URZ, PT ;  /* 0x00000000003f782f */ /* 0x000fe40003800000 */
[----:B------:R-:W-:Y:S01]  /*02e0*/  ISETP.NE.AND P2, PT, R4, RZ, PT ;  /* 0x000000ff0400720c */ /* 0x000fe20003f45270 */
[----:B------:R-:W2:Y:S01]  /*02f0*/  S2R R11, SR_CTAID.Y ;  /* 0x00000000000b7919 */ /* 0x000ea20000002600 */
[----:B0-----:R-:W-:Y:S01]  /*0300*/  UMOV UR4, 0x20 ;  /* 0x0000002000047882 */ /* 0x001fe20000000000 */
[----:B------:R-:W-:Y:S01]  /*0310*/  NOP ;  /* 0x0000000000007918 */ /* 0x000fe20000000000 */
[----:B------:R-:W-:Y:S01]  /*0320*/  IMAD.MOV.U32 R9, RZ, RZ, RZ ;  /* 0x000000ffff097224 */ /* 0x000fe200078e00ff */
[----:B------:R-:W0:Y:S01]  /*0330*/  S2R R8, SR_CTAID.X ;  /* 0x0000000000087919 */ /* 0x000e220000002500 */
[----:B------:R-:W-:Y:S01]  /*0340*/  NOP ;  /* 0x0000000000007918 */ /* 0x000fe20000000000 */
[----:B-----5:R-:W-:-:S02]  /*0350*/  ISETP.NE.OR P0, PT, R2, RZ, !P0 ;  /* 0x000000ff0200720c */ /* 0x020fc40004705670 */
[----:B-1----:R-:W-:Y:S02]  /*0360*/  ISETP.NE.AND P3, PT, R3, 0x1, PT ;  /* 0x000000010300780c */ /* 0x002fe40003f65270 */
[----:B------:R-:W-:-:S04]  /*0370*/  SHF.R.S32.HI R3, RZ, 0x1f, R6 ;  /* 0x0000001fff037819 */ /* 0x000fc80000011406 */
[----:B------:R-:W-:-:S04]  /*0380*/  LEA.HI R3, R3, R6, RZ, 0x2 ;  /* 0x0000000603037211 */ /* 0x000fc800078f10ff */
[----:B------:R-:W-:Y:S01]  /*0390*/  LOP3.LUT R3, R3, 0xfffffffc, RZ, 0xc0, !PT ;  /* 0xfffffffc03037812 */ /* 0x000fe200078ec0ff */
[----:B------:R-:W-:Y:S01]  /*03a0*/  VOTEU.ALL UP0, P0 ;  /* 0x00000000003f7886 */ /* 0x000fe20000000000 */
[----:B------:R-:W-:Y:S01]  /*03b0*/  VOTEU.ALL UP1, P0 ;  /* 0x00000000003f7886 */ /* 0x000fe20000020000 */
[----:B------:R-:W0:Y:S01]  /*03c0*/  @P3 LDC R7, c[0x0][0x10] ;  /* 0x00000400ff073b82 */ /* 0x000e220000000800 */
[----:B--2---:R-:W-:Y:S02]  /*03d0*/  @P3 IMAD.MOV.U32 R2, RZ, RZ, R11 ;  /* 0x000000ffff023224 */ /* 0x004fe400078e000b */
[----:B------:R-:W-:Y:S01]  /*03e0*/  IMAD.IADD R6, R6, 0x1, -R3 ;  /* 0x0000000106067824 */ /* 0x000fe200078e0a03 */
[----:B------:R-:W-:Y:S01]  /*03f0*/  @!UP0 UMOV UR6, 0x400 ;  /* 0x0000040000068882 */ /* 0x000fe20000000000 */
[----:B------:R-:W-:-:S04]  /*0400*/  @!UP0 UIADD3 UR4, -UR4, 0x100000, URZ ;  /* 0x0010000004048890 */ /* 0x000fc8000fffe13f */
[----:B------:R-:W-:Y:S02]  /*0410*/  @!UP0 USHF.L.U32 UR5, UR4, 0xb, URZ ;  /* 0x0000000b04058899 */ /* 0x000fe4000800063f */
[----:B------:R-:W-:Y:S01]  /*0420*/  @!UP0 USHF.L.U32 UR4, UR4, 0x1, URZ ;  /* 0x0000000104048899 */ /* 0x000fe2000800063f */
[----:B------:R-:W-:Y:S01]  /*0430*/  @P3 IMAD.MOV.U32 R3, RZ, RZ, RZ ;  /* 0x000000ffff033224 */ /* 0x000fe200078e00ff */
[----:B------:R-:W1:Y:S01]  /*0440*/  @!UP0 S2UR UR7, SR_CgaCtaId ;  /* 0x00000000000789c3 */ /* 0x000e620000008800 */
[----:B------:R-:W-:-:S07]  /*0450*/  @P3 IMAD.MOV.U32 R15, RZ, RZ, RZ ;  /* 0x000000ffff0f3224 */ /* 0x000fce00078e00ff */
[----:B------:R-:W2:Y:S01]  /*0460*/  @!P3 LDC R12, c[0x0][0xc] ;  /* 0x00000300ff0cbb82 */ /* 0x000ea20000000800 */
[----:B0-----:R-:W-:-:S04]  /*0470*/  @P3 IMAD.WIDE.U32 R2, R8, R7, R2 ;  /* 0x0000000708023225 */ /* 0x001fc800078e0002 */
[----:B------:R-:W-:Y:S02]  /*0480*/  VIADD R7, R4, 0xffffffff ;  /* 0xffffffff04077836 */ /* 0x000fe40000000000 */
[----:B------:R-:W-:Y:S01]  /*0490*/  @P3 IMAD.IADD R3, R3, 0x1, R15 ;  /* 0x0000000103033824 */ /* 0x000fe200078e020f */
[----:B-1----:R-:W-:Y:S02]  /*04a0*/  @!UP0 ULEA UR6, UR7, UR6, 0x18 ;  /* 0x0000000607068291 */ /* 0x002fe4000f8ec03f */
[----:B------:R-:W-:Y:S01]  /*04b0*/  ISETP.GE.U32.AND P1, PT, R7, 0x2, PT ;  /* 0x000000020700780c */ /* 0x000fe20003f26070 */
[----:B------:R-:W-:Y:S01]  /*04c0*/  VOTEU.ALL UP0, P0 ;  /* 0x00000000003f7886 */ /* 0x000fe20000000000 */
[----:B------:R-:W-:-:S04]  /*04d0*/  ISETP.NE.AND P0, PT, R6, 0x3, PT ;  /* 0x000000030600780c */ /* 0x000fc80003f05270 */
[----:B------:R-:W-:Y:S01]  /*04e0*/  ISETP.EQ.OR P0, PT, R6, RZ, !P0 ;  /* 0x000000ff0600720c */ /* 0x000fe20004702670 */
[----:B--2---:R-:W-:-:S03]  /*04f0*/  @!P3 IMAD.WIDE.U32 R12, R12, R11, R8 ;  /* 0x0000000b0c0cb225 */ /* 0x004fc600078e0008 */
[----:B------:R-:W-:Y:S01]  /*0500*/  ISETP.EQ.AND P0, PT, R4, RZ, P0 ;  /* 0x000000ff0400720c */ /* 0x000fe20000702270 */
[----:B------:R-:W0:Y:S02]  /*0510*/  FENCE.VIEW.ASYNC.S ;  /* 0x00000000000073c6 */ /* 0x000e240000000000 */
[----:B0-----:R0:W3:Y:S01]  /*0520*/  @!UP0 SYNCS.EXCH.64 URZ, [UR6+0x30], UR4 ;  /* 0x00003004063f85b2 */ /* 0x0010e20008000100 */
[----:B------:R-:W-:Y:S01]  /*0530*/  @!P3 IMAD.MOV.U32 R2, RZ, RZ, R12 ;  /* 0x000000ffff02b224 */ /* 0x000fe200078e000c */
[----:B------:R-:W-:Y:S01]  /*0540*/  SEL R4, RZ, 0x1, !P0 ;  /* 0x00000001ff047807 */ /* 0x000fe20004000000 */
[----:B------:R-:W-:-:S03]  /*0550*/  @!P3 IMAD.MOV.U32 R3, RZ, RZ, R13 ;  /* 0x000000ffff03b224 */ /* 0x000fc600078e000d */
[----:B------:R-:W-:Y:S01]  /*0560*/  SEL R4, R4, 0x2, P1 ;  /* 0x0000000204047807 */ /* 0x000fe20000800000 */
[----:B------:R0:W3:Y:S01]  /*0570*/  @!UP1 SYNCS.EXCH.64 URZ, [UR6+0x38], UR4 ;  /* 0x00003804063f95b2 */ /* 0x0000e20008000100 */
[----:B------:R-:W-:Y:S01]  /*0580*/  NOP ;  /* 0x0000000000007918 */ /* 0x000fe20000000000 */
[----:B---34-:R-:W-:Y:S06]  /*0590*/  BAR.SYNC.DEFER_BLOCKING 0x0 ;  /* 0x0000000000007b1d */ /* 0x018fec0000010000 */
[----:B------:R-:W-:Y:S05]  /*05a0*/  @!P2 BRA `(.L_x_3) ;  /* 0x000000ac00c8a947 */ /* 0x000fea0003800000 */
[----:B------:R-:W-:-:S13]  /*05b0*/  ISETP.GT.U32.AND P0, PT, R7, 0x1, PT ;  /* 0x000000010700780c */ /* 0x000fda0003f04070 */
[----:B0-----:R-:W-:Y:S05]  /*05c0*/  @P0 EXIT ;  /* 0x000000000000094d */ /* 0x001fea0003800000 */
[----:B------:R-:W-:Y:S01]  /*05d0*/  ULDC.64 UR4, c[0x0][0x750] ;  /* 0x0001d40000047ab9 */ /* 0x000fe20000000a00 */
[----:B------:R-:W-:Y:S01]  /*05e0*/  PRMT R14, RZ, 0x7610, R14 ;  /* 0x00007610ff0e7816 */ /* 0x000fe2000000000e */
[----:B------:R-:W-:Y:S01]  /*05f0*/  IMAD.MOV.U32 R10, RZ, RZ, -0x1 ;  /* 0xffffffffff0a7424 */ /* 0x000fe200078e00ff */
[----:B------:R-:W-:Y:S01]  /*0600*/  ISETP.GE.U32.AND P0, PT, R2, UR4, PT ;  /* 0x0000000402007c0c */ /* 0x000fe2000bf06070 */
[----:B------:R-:W-:Y:S02]  /*0610*/  IMAD.MOV.U32 R7, RZ, RZ, -0x1 ;  /* 0xffffffffff077424 */ /* 0x000fe400078e00ff */
[----:B------:R-:W-:Y:S01]  /*0620*/  IMAD.MOV.U32 R6, RZ, RZ, -0x1 ;  /* 0xffffffffff067424 */ /* 0x000fe200078e00ff */
[----:B------:R-:W-:-:S13]  /*0630*/  ISETP.GE.U32.AND.EX P0, PT, R3, UR5, PT, P0 ;  /* 0x0000000503007c0c */ /* 0x000fda000bf06100 */
[----:B------:R-:W-:Y:S05]  /*0640*/  @P0 BRA `(.L_x_4) ;  /* 0x00000004005c0947 */ /* 0x000fea0003800000 */
[----:B------:R-:W0:Y:S01]  /*0650*/  LDC.64 R18, c[0x0][0x728] ;  /* 0x0001ca00ff127b82 */ /* 0x000e220000000a00 */
[----:B------:R-:W-:Y:S02]  /*0660*/  IMAD.MOV.U32 R6, RZ, RZ, R2 ;  /* 0x000000ffff067224 */ /* 0x000fe400078e0002 */
[----:B------:R-:W-:-:S05]  /*0670*/  IMAD.MOV.U32 R7, RZ, RZ, R3 ;  /* 0x000000ffff077224 */ /* 0x000fca00078e0003 */
[----:B------:R-:W1:Y:S08]  /*0680*/  LDC R10, c[0x0][0x730] ;  /* 0x0001cc00ff0a7b82 */ /* 0x000e700000000800 */
[----:B------:R-:W2:Y:S01]  /*0690*/  LDC.64 R20, c[0x0][0x720] ;  /* 0x0001c800ff147b82 */ /* 0x000ea20000000a00 */
[----:B0-----:R-:W-:-:S04]  /*06a0*/  ISETP.NE.U32.AND P0, PT, R18, RZ, PT ;  /* 0x000000ff1200720c */ /* 0x001fc80003f05070 */
[----:B------:R-:W-:-:S13]  /*06b0*/  ISETP.NE.AND.EX P0, PT, R19, RZ, PT, P0 ;  /* 0x000000ff1300720c */ /* 0x000fda0003f05300 */
[----:B-12---:R-:W-:Y:S05]  /*06c0*/  @!P0 BRA `(.L_x_5) ;  /* 0x0000000000288947 */ /* 0x006fea0003800000 */
[----:B------:R-:W0:Y:S02]  /*06d0*/  LDC R15, c[0x0][0x734] ;  /* 0x0001cd00ff0f7b82 */ /* 0x000e240000000800 */
[----:B0-----:R-:W-:-:S05]  /*06e0*/  IADD3 R15, P0, R2, R15, RZ ;  /* 0x0000000f020f7210 */ /* 0x001fca0007f1e0ff */
[----:B------:R-:W-:-:S04]  /*06f0*/  IMAD.X R17, RZ, RZ, R3, P0 ;  /* 0x000000ffff117224 */ /* 0x000fc800000e0603 */
[----:B------:R-:W-:-:S04]  /*0700*/  IMAD.WIDE.U32 R6, R17, R18, RZ ;  /* 0x0000001211067225 */ /* 0x000fc800078e00ff */
[----:B------:R-:W-:-:S04]  /*0710*/  IMAD.WIDE.U32 R12, P0, R15, R19, R6 ;  /* 0x000000130f0c7225 */ /* 0x000fc80007800006 */
[----:B------:R-:W-:-:S04]  /*0720*/  IMAD.WIDE.U32 R6, R15, R18, RZ ;  /* 0x000000120f067225 */ /* 0x000fc800078e00ff */
[----:B------:R-:W-:Y:S01]  /*0730*/  IMAD.X R15, RZ, RZ, RZ, P0 ;  /* 0x000000ffff0f7224 */ /* 0x000fe200000e06ff */
[----:B------:R-:W-:Y:S01]  /*0740*/  IADD3 RZ, P0, R7, R12, RZ ;  /* 0x0000000c07ff7210 */ /* 0x000fe20007f1e0ff */
[----:B------:R-:W-:-:S04]  /*0750*/  IMAD.MOV.U32 R14, RZ, RZ, R13 ;  /* 0x000000ffff0e7224 */ /* 0x000fc800078e000d */
[----:B------:R-:W-:-:S08]  /*0760*/  IMAD.WIDE.U32.X R6, R17, R19, R14, P0 ;  /* 0x0000001311067225 */ /* 0x000fd000000e040e */
.L_x_5:
[-CC-:B------:R-:W-:Y:S01]  /*0770*/  SHF.R.U64 R26, R6, R10.reuse, R7.reuse ;  /* 0x0000000a061a7219 */ /* 0x180fe20000001207 */
[----:B------:R-:W0:Y:S01]  /*0780*/  LDC.64 R22, c[0x0][0x740] ;  /* 0x0001d000ff167b82 */ /* 0x000e220000000a00 */
[----:B------:R-:W-:Y:S01]  /*0790*/  SHF.R.U32.HI R7, RZ, R10, R7 ;  /* 0x0000000aff077219 */ /* 0x000fe20000011607 */
[----:B------:R-:W-:Y:S01]  /*07a0*/  ULDC UR4, c[0x0][0x150] ;  /* 0x0000540000047ab9 */ /* 0x000fe20000000800 */
[----:B------:R-:W-:Y:S02]  /*07b0*/  IADD3 R15, P0, RZ, -R26, RZ ;  /* 0x8000001aff0f7210 */ /* 0x000fe40007f1e0ff */
[----:B------:R-:W-:-:S03]  /*07c0*/  I2FP.F32.U32 R6, R8 ;  /* 0x0000000800067245 */ /* 0x000fc60000201000 */
[----:B------:R-:W1:Y:S01]  /*07d0*/  LDC R12, c[0x0][0x718] ;  /* 0x0001c600ff0c7b82 */ /* 0x000e620000000800 */
[----:B------:R-:W-:Y:S02]  /*07e0*/  IMAD.X R17, RZ, RZ, ~R7, P0 ;  /* 0x000000ffff117224 */ /* 0x000fe400000e0e07 */
[----:B------:R-:W-:Y:S01]  /*07f0*/  FMUL R9, R6, UR4 ;  /* 0x0000000406097c20 */ /* 0x000fe20008400000 */
[----:B------:R-:W-:Y:S01]  /*0800*/  IMAD.WIDE.U32 R6, R15, R20, R2 ;  /* 0x000000140f067225 */ /* 0x000fe200078e0002 */
[----:B------:R-:W-:-:S03]  /*0810*/  ULDC UR4, c[0x0][0x154] ;  /* 0x0000550000047ab9 */ /* 0x000fc60000000800 */
[----:B------:R-:W-:Y:S01]  /*0820*/  IMAD R10, R17, R20, RZ ;  /* 0x00000014110a7224 */ /* 0x000fe200078e02ff */
[----:B------:R-:W2:Y:S01]  /*0830*/  LDC R13, c[0x0][0x144] ;  /* 0x00005100ff0d7b82 */ /* 0x000ea20000000800 */
[----:B------:R-:W3:Y:S02]  /*0840*/  F2I.U32.TRUNC.NTZ R9, R9 ;  /* 0x0000000900097305 */ /* 0x000ee4000020f000 */
[----:B------:R-:W-:-:S04]  /*0850*/  IMAD R15, R15, R21, R10 ;  /* 0x000000150f0f7224 */ /* 0x000fc800078e020a */
[----:B------:R-:W-:Y:S01]  /*0860*/  IMAD.IADD R7, R7, 0x1, R15 ;  /* 0x0000000107077824 */ /* 0x000fe200078e020f */
[----:B------:R-:W4:Y:S01]  /*0870*/  LDC R14, c[0x0][0x708] ;  /* 0x0001c200ff0e7b82 */ /* 0x000f220000000800 */
[----:B0-----:R-:W-:-:S04]  /*0880*/  ISETP.NE.U32.AND P0, PT, R22, RZ, PT ;  /* 0x000000ff1600720c */ /* 0x001fc80003f05070 */
[----:B------:R-:W-:-:S03]  /*0890*/  ISETP.NE.AND.EX P0, PT, R23, RZ, PT, P0 ;  /* 0x000000ff1700720c */ /* 0x000fc60003f05300 */
[----:B------:R-:W0:Y:S01]  /*08a0*/  LDC R17, c[0x0][0x758] ;  /* 0x0001d600ff117b82 */ /* 0x000e220000000800 */
[-C--:B-1----:R-:W-:Y:S01]  /*08b0*/  SHF.R.U64 R20, R6, R12.reuse, R7 ;  /* 0x0000000c06147219 */ /* 0x082fe20000001207 */
[----:B---3--:R-:W-:Y:S01]  /*08c0*/  IMAD.MOV R10, RZ, RZ, -R9 ;  /* 0x000000ffff0a7224 */ /* 0x008fe200078e0a09 */
[----:B------:R-:W-:Y:S02]  /*08d0*/  I2FP.F32.U32 R6, R11 ;  /* 0x0000000b00067245 */ /* 0x000fe40000201000 */
[----:B------:R-:W-:-:S03]  /*08e0*/  SHF.R.U32.HI R9, RZ, R12, R7 ;  /* 0x0000000cff097219 */ /* 0x000fc60000011607 */
[----:B------:R-:W1:Y:S01]  /*08f0*/  LDC R18, c[0x0][0x148] ;  /* 0x00005200ff127b82 */ /* 0x000e620000000800 */
[----:B--2---:R-:W-:Y:S02]  /*0900*/  IMAD R10, R13, R10, R8 ;  /* 0x0000000a0d0a7224 */ /* 0x004fe400078e0208 */
[----:B------:R-:W-:Y:S01]  /*0910*/  FMUL R7, R6, UR4 ;  /* 0x0000000406077c20 */ /* 0x000fe20008400000 */
[----:B------:R-:W-:-:S03]  /*0920*/  IMAD.MOV.U32 R6, RZ, RZ, -0x1 ;  /* 0xffffffffff067424 */ /* 0x000fc600078e00ff */
[----:B------:R2:W3:Y:S01]  /*0930*/  F2I.U32.TRUNC.NTZ R16, R7 ;  /* 0x0000000700107305 */ /* 0x0004e2000020f000 */
[----:B------:R-:W1:Y:S01]  /*0940*/  LDC R19, c[0x0][0x700] ;  /* 0x0001c000ff137b82 */ /* 0x000e620000000800 */
[-CC-:B----4-:R-:W-:Y:S02]  /*0950*/  SHF.R.U64 R28, R20, R14.reuse, R9.reuse ;  /* 0x0000000e141c7219 */ /* 0x190fe40000001209 */
[----:B------:R-:W-:Y:S01]  /*0960*/  SHF.R.U32.HI R8, RZ, R14, R9 ;  /* 0x0000000eff087219 */ /* 0x000fe20000011609 */
[----:B------:R-:W-:-:S04]  /*0970*/  IMAD.MOV.U32 R14, RZ, RZ, 0x1 ;  /* 0x00000001ff0e7424 */ /* 0x000fc800078e00ff */
[----:B------:R-:W4:Y:S01]  /*0980*/  LDC R21, c[0x0][0x748] ;  /* 0x0001d200ff157b82 */ /* 0x000f220000000800 */
[-CC-:B0-----:R-:W-:Y:S02]  /*0990*/  SHF.R.U64 R30, R28, R17.reuse, R8.reuse ;  /* 0x000000111c1e7219 */ /* 0x181fe40000001208 */
[-C--:B------:R-:W-:Y:S02]  /*09a0*/  SHF.L.U32 R6, R6, R17.reuse, RZ ;  /* 0x0000001106067219 */ /* 0x080fe400000006ff */
[-C--:B------:R-:W-:Y:S02]  /*09b0*/  SHF.R.U32.HI R8, RZ, R17.reuse, R8 ;  /* 0x00000011ff087219 */ /* 0x080fe40000011608 */
[----:B------:R-:W-:Y:S01]  /*09c0*/  LOP3.LUT R15, RZ, R6, RZ, 0x33, !PT ;  /* 0x00000006ff0f7212 */ /* 0x000fe200078e33ff */
[----:B------:R-:W0:Y:S01]  /*09d0*/  LDC R25, c[0x0][0x738] ;  /* 0x0001ce00ff197b82 */ /* 0x000e220000000800 */
[----:B------:R-:W-:Y:S01]  /*09e0*/  SHF.L.U32 R14, R14, R17, RZ ;  /* 0x000000110e0e7219 */ /* 0x000fe200000006ff */
[----:B------:R-:W-:-:S02]  /*09f0*/  IMAD.MOV.U32 R6, RZ, RZ, R30 ;  /* 0x000000ffff067224 */ /* 0x000fc400078e001e */
[----:B--2---:R-:W-:-:S04]  /*0a00*/  IMAD.MOV.U32 R7, RZ, RZ, R8 ;  /* 0x000000ffff077224 */ /* 0x004fc800078e0008 */
[----:B------:R-:W2:Y:S01]  /*0a10*/  LDC R24, c[0x0][0x710] ;  /* 0x0001c400ff187b82 */ /* 0x000ea20000000800 */
[----:B---3--:R-:W-:Y:S05]  /*0a20*/  @!P0 BRA `(.L_x_6) ;  /* 0x0000000000288947 */ /* 0x008fea0003800000 */
[----:B------:R-:W3:Y:S02]  /*0a30*/  LDC R13, c[0x0][0x74c] ;  /* 0x0001d300ff0d7b82 */ /* 0x000ee40000000800 */
[----:B---3--:R-:W-:-:S05]  /*0a40*/  IADD3 R13, P0, R30, R13, RZ ;  /* 0x0000000d1e0d7210 */ /* 0x008fca0007f1e0ff */
        /* <DEDUP_REMOVED lines=8> */
.L_x_6:
[----:B----4-:R-:W-:Y:S01]  /*0ad0*/  SHF.R.U64 R6, R6, R21, R7 ;  /* 0x0000001506067219 */ /* 0x010fe20000001207 */
[----:B-1----:R-:W-:Y:S01]  /*0ae0*/  VIADD R7, R19, 0xffffffff ;  /* 0xffffffff13077836 */ /* 0x002fe20000000000 */
[----:B------:R-:W-:Y:S01]  /*0af0*/  LOP3.LUT R15, R28, R15, RZ, 0xc0, !PT ;  /* 0x0000000f1c0f7212 */ /* 0x000fe200078ec0ff */
[----:B------:R-:W-:Y:S02]  /*0b00*/  IMAD.MOV R16, RZ, RZ, -R16 ;  /* 0x000000ffff107224 */ /* 0x000fe400078e0a10 */
[----:B------:R-:W-:Y:S01]  /*0b10*/  IMAD.MOV R8, RZ, RZ, -R6 ;  /* 0x000000ffff087224 */ /* 0x000fe200078e0a06 */
[----:B------:R-:W-:Y:S01]  /*0b20*/  LOP3.LUT R7, R20, R7, RZ, 0xc0, !PT ;  /* 0x0000000714077212 */ /* 0x000fe200078ec0ff */
[----:B------:R-:W-:Y:S02]  /*0b30*/  IMAD R15, R14, R6, R15 ;  /* 0x000000060e0f7224 */ /* 0x000fe400078e020f */
[----:B------:R-:W-:Y:S02]  /*0b40*/  @P3 IMAD R10, R18, R16, R11 ;  /* 0x00000010120a3224 */ /* 0x000fe400078e020b */
[----:B0-----:R-:W-:-:S02]  /*0b50*/  IMAD R6, R8, R25, R30 ;  /* 0x0000001908067224 */ /* 0x001fc400078e021e */
[----:B--2---:R-:W-:Y:S02]  /*0b60*/  IMAD R10, R15, R24, R10 ;  /* 0x000000180f0a7224 */ /* 0x004fe400078e020a */
[----:B------:R-:W-:Y:S02]  /*0b70*/  IMAD R9, R6, R19, R7 ;  /* 0x0000001306097224 */ /* 0x000fe400078e0207 */
[----:B------:R-:W-:Y:S02]  /*0b80*/  IMAD.MOV.U32 R14, RZ, RZ, 0x1 ;  /* 0x00000001ff0e7424 */ /* 0x000fe400078e00ff */
[----:B------:R-:W-:Y:S01]  /*0b90*/  IMAD.MOV.U32 R6, RZ, RZ, R26 ;  /* 0x000000ffff067224 */ /* 0x000fe200078e001a */
[----:B------:R-:W-:Y:S02]  /*0ba0*/  SEL R7, R9, R10, !P3 ;  /* 0x0000000a09077207 */ /* 0x000fe40005800000 */
[----:B------:R-:W-:-:S07]  /*0bb0*/  SEL R10, R10, R9, !P3 ;  /* 0x000000090a0a7207 */ /* 0x000fce0005800000 */
.L_x_4:
[----:B------:R-:W-:-:S08]  /*0bc0*/  NOP ;  /* 0x0000000000007918 */ /* 0x000fd00000000000 */
[----:B------:R-:W0:Y:S02]  /*0bd0*/  USETMAXREG.TRY_ALLOC.CTAPOOL UP0, 0xe8 ;  /* 0x000000e8000079c8 */ /* 0x000e240008000600 */
[----:B0-----:R-:W-:-:S13]  /*0be0*/  PLOP3.LUT P0, PT, PT, PT, UP0, 0x80, 0x0 ;  /* 0x000000000000781c */ /* 0x001fda0003f0f008 */
[----:B------:R-:W-:Y:S05]  /*0bf0*/  @!P0 BRA `(.L_x_4) ;  /* 0xfffffffc00f08947 */ /* 0x000fea000383ffff */
[----:B------:R-:W-:Y:S01]  /*0c00*/  ULDC.64 UR4, c[0x0][0x698] ;  /* 0x0001a60000047ab9 */ /* 0x000fe20000000a00 */
[----:B------:R-:W-:Y:S01]  /*0c10*/  ULDC.64 UR14, c[0x0][0x208] ;  /* 0x00008200000e7ab9 */ /* 0x000fe20000000a00 */
[----:B------:R-:W-:-:S04]  /*0c20*/  ISETP.NE.U32.AND P0, PT, RZ, UR4, PT ;  /* 0x00000004ff007c0c */ /* 0x000fc8000bf05070 */
[----:B------:R-:W-:-:S13]  /*0c30*/  ISETP.NE.AND.EX P0, PT, RZ, UR5, PT, P0 ;  /* 0x00000005ff007c0c */ /* 0x000fda000bf05300 */
[----:B------:R-:W-:Y:S05]  /*0c40*/  @!P0 BRA `(.L_x_7) ;  /* 0x00000000001c8947 */ /* 0x000fea0003800000 */
[----:B------:R-:W0:Y:S02]  /*0c50*/  LDC.64 R8, c[0x0][0x698] ;  /* 0x0001a600ff087b82 */ /* 0x000e240000000a00 */
[----:B0-----:R-:W2:Y:S02]  /*0c60*/  LDG.E.64 R8, desc[UR14][R8.64] ;  /* 0x0000000e08087981 */ /* 0x001ea4000c1e1b00 */
[----:B--2---:R-:W-:-:S04]  /*0c70*/  ISETP.NE.U32.AND P0, PT, R8, RZ, PT ;  /* 0x000000ff0800720c */ /* 0x004fc80003f05070 */
[----:B------:R-:W-:-:S13]  /*0c80*/  ISETP.NE.AND.EX P0, PT, R9, RZ, PT, P0 ;  /* 0x000000ff0900720c */ /* 0x000fda0003f05300 */
[----:B------:R-:W-:Y:S05]  /*0c90*/  @!P0 BRA `(.L_x_7) ;  /* 0x0000000000088947 */ /* 0x000fea0003800000 */
[----:B------:R0:W5:Y:S01]  /*0ca0*/  LD.E R8, desc[UR14][R8.64] ;  /* 0x0000000e08087980 */ /* 0x000162000c101900 */
[----:B------:R-:W-:Y:S05]  /*0cb0*/  BRA `(.L_x_8) ;  /* 0x0000000000207947 */ /* 0x000fea0003800000 */
.L_x_7:
[----:B------:R-:W-:Y:S02]  /*0cc0*/  ULDC.64 UR4, c[0x0][0x688] ;  /* 0x0001a20000047ab9 */ /* 0x000fe40000000a00 */
[----:B------:R-:W-:-:S04]  /*0cd0*/  ISETP.NE.U32.AND P0, PT, RZ, UR4, PT ;  /* 0x00000004ff007c0c */ /* 0x000fc8000bf05070 */
[----:B------:R-:W-:-:S13]  /*0ce0*/  ISETP.NE.AND.EX P0, PT, RZ, UR5, PT, P0 ;  /* 0x00000005ff007c0c */ /* 0x000fda000bf05300 */
[----:B------:R-:W-:Y:S05]  /*0cf0*/  @!P0 BRA `(.L_x_9) ;  /* 0x00000000000c8947 */ /* 0x000fea0003800000 */
[----:B------:R-:W0:Y:S02]  /*0d00*/  LDC.64 R8, c[0x0][0x688] ;  /* 0x0001a200ff087b82 */ /* 0x000e240000000a00 */
[----:B0-----:R1:W5:Y:S01]  /*0d10*/  LDG.E R8, desc[UR14][R8.64] ;  /* 0x0000000e08087981 */ /* 0x001362000c1e1900 */
[----:B------:R-:W-:Y:S05]  /*0d20*/  BRA `(.L_x_8) ;  /* 0x0000000000047947 */ /* 0x000fea0003800000 */
.L_x_9:
[----:B------:R-:W2:Y:S02]  /*0d30*/  LDC R8, c[0x0][0x680] ;  /* 0x0001a000ff087b82 */ /* 0x000ea40000000800 */
.L_x_8:
[----:B------:R-:W-:Y:S02]  /*0d40*/  ULDC.64 UR4, c[0x0][0x6a0] ;  /* 0x0001a80000047ab9 */ /* 0x000fe40000000a00 */
[----:B------:R-:W-:-:S04]  /*0d50*/  ISETP.NE.U32.AND P0, PT, RZ, UR4, PT ;  /* 0x00000004ff007c0c */ /* 0x000fc8000bf05070 */
[----:B------:R-:W-:-:S13]  /*0d60*/  ISETP.NE.AND.EX P0, PT, RZ, UR5, PT, P0 ;  /* 0x00000005ff007c0c */ /* 0x000fda000bf05300 */
[----:B------:R-:W-:Y:S05]  /*0d70*/  @!P0 BRA `(.L_x_10) ;  /* 0x00000000001c8947 */ /* 0x000fea0003800000 */
[----:B------:R-:W3:Y:S02]  /*0d80*/  LDC.64 R12, c[0x0][0x6a0] ;  /* 0x0001a800ff0c7b82 */ /* 0x000ee40000000a00 */
[----:B---3--:R-:W3:Y:S02]  /*0d90*/  LDG.E.64 R12, desc[UR14][R12.64] ;  /* 0x0000000e0c0c7981 */ /* 0x008ee4000c1e1b00 */
[----:B---3--:R-:W-:-:S04]  /*0da0*/  ISETP.NE.U32.AND P0, PT, R12, RZ, PT ;  /* 0x000000ff0c00720c */ /* 0x008fc80003f05070 */
[----:B------:R-:W-:-:S13]  /*0db0*/  ISETP.NE.AND.EX P0, PT, R13, RZ, PT, P0 ;  /* 0x000000ff0d00720c */ /* 0x000fda0003f05300 */
[----:B------:R-:W-:Y:S05]  /*0dc0*/  @!P0 BRA `(.L_x_10) ;  /* 0x0000000000088947 */ /* 0x000fea0003800000 */
[----:B01----:R0:W5:Y:S01]  /*0dd0*/  LD.E R9, desc[UR14][R12.64] ;  /* 0x0000000e0c097980 */ /* 0x003162000c101900 */
[----:B------:R-:W-:Y:S05]  /*0de0*/  BRA `(.L_x_11) ;  /* 0x0000000000207947 */ /* 0x000fea0003800000 */
.L_x_10:
[----:B------:R-:W-:Y:S02]  /*0df0*/  ULDC.64 UR4, c[0x0][0x690] ;  /* 0x0001a40000047ab9 */ /* 0x000fe40000000a00 */
[----:B------:R-:W-:-:S04]  /*0e00*/  ISETP.NE.U32.AND P0, PT, RZ, UR4, PT ;  /* 0x00000004ff007c0c */ /* 0x000fc8000bf05070 */
[----:B------:R-:W-:-:S13]  /*0e10*/  ISETP.NE.AND.EX P0, PT, RZ, UR5, PT, P0 ;  /* 0x00000005ff007c0c */ /* 0x000fda000bf05300 */
[----:B------:R-:W-:Y:S05]  /*0e20*/  @!P0 BRA `(.L_x_12) ;  /* 0x00000000000c8947 */ /* 0x000fea0003800000 */
[----:B------:R-:W0:Y:S02]  /*0e30*/  LDC.64 R12, c[0x0][0x690] ;  /* 0x0001a400ff0c7b82 */ /* 0x000e240000000a00 */
[----:B01----:R1:W5:Y:S01]  /*0e40*/  LDG.E R9, desc[UR14][R12.64] ;  /* 0x0000000e0c097981 */ /* 0x003362000c1e1900 */
[----:B------:R-:W-:Y:S05]  /*0e50*/  BRA `(.L_x_11) ;  /* 0x0000000000047947 */ /* 0x000fea0003800000 */
.L_x_12:
[----:B01----:R-:W3:Y:S02]  /*0e60*/  LDC R9, c[0x0][0x684] ;  /* 0x0001a100ff097b82 */ /* 0x003ee40000000800 */
.L_x_11:
[----:B------:R-:W-:-:S13]  /*0e70*/  LOP3.LUT P0, RZ, R14, 0xff, RZ, 0xc0, !PT ;  /* 0x000000ff0eff7812 */ /* 0x000fda000780c0ff */
[----:B------:R-:W-:Y:S05]  /*0e80*/  @!P0 EXIT ;  /* 0x000000000000894d */ /* 0x000fea0003800000 */
[----:B------:R-:W-:Y:S01]  /*0e90*/  ULDC UR4, c[0x0][0x28c] ;  /* 0x0000a30000047ab9 */ /* 0x000fe20000000800 */
[----:B------:R-:W-:Y:S01]  /*0ea0*/  LOP3.LUT R156, R4, 0x1, RZ, 0xfc, !PT ;  /* 0x00000001049c7812 */ /* 0x000fe200078efcff */
[----:B------:R-:W-:-:S04]  /*0eb0*/  UIADD3 UR4, UR4, 0x7f, URZ ;  /* 0x0000007f04047890 */ /* 0x000fc8000fffe03f */
[----:B------:R-:W-:-:S04]  /*0ec0*/  USHF.R.S32.HI UR5, URZ, 0x1f, UR4 ;  /* 0x0000001f3f057899 */ /* 0x000fc80008011404 */
[----:B------:R-:W-:-:S03]  /*0ed0*/  ULEA.HI UR5, UR5, UR4, URZ, 0x7 ;  /* 0x0000000405057291 */ /* 0x000fc6000f8f383f */
[----:B------:R-:W-:Y:S01]  /*0ee0*/  UMOV UR4, URZ ;  /* 0x0000003f00047c82 */ /* 0x000fe20008000000 */
[----:B------:R-:W-:-:S03]  /*0ef0*/  USHF.R.S32.HI UR6, URZ, 0x7, UR5 ;  /* 0x000000073f067899 */ /* 0x000fc60008011405 */
[----:B------:R-:W-:-:S09]  /*0f00*/  UMOV UR5, URZ ;  /* 0x0000003f00057c82 */ /* 0x000fd20008000000 */
.L_x_277:
[----:B------:R-:W-:Y:S02]  /*0f10*/  LOP3.LUT R11, R0, 0x80, RZ, 0xc0, !PT ;  /* 0x00000080000b7812 */ /* 0x000fe400078ec0ff */
[----:B------:R-:W-:Y:S02]  /*0f20*/  CS2R R150, SRZ ;  /* 0x0000000000967805 */ /* 0x000fe4000001ff00 */
[----:B------:R-:W-:Y:S02]  /*0f30*/  CS2R R24, SRZ ;  /* 0x0000000000187805 */ /* 0x000fe4000001ff00 */
[----:B------:R-:W-:Y:S02]  /*0f40*/  CS2R R26, SRZ ;  /* 0x00000000001a7805 */ /* 0x000fe4000001ff00 */
[----:B01----:R-:W-:Y:S02]  /*0f50*/  SHF.R.U32.HI R12, RZ, 0x7, R11 ;  /* 0x00000007ff0c7819 */ /* 0x003fe4000001160b */
[----:B----4-:R-:W-:-:S02]  /*0f60*/  CS2R R28, SRZ ;  /* 0x00000000001c7805 */ /* 0x010fc4000001ff00 */
[----:B------:R-:W-:Y:S02]  /*0f70*/  VIMNMX R11, RZ, UR6, PT ;  /* 0x00000006ff0b7c48 */ /* 0x000fe4000bfe0100 */
[----:B------:R-:W-:Y:S02]  /*0f80*/  CS2R R30, SRZ ;  /* 0x00000000001e7805 */ /* 0x000fe4000001ff00 */
[----:B------:R-:W-:Y:S02]  /*0f90*/  CS2R R32, SRZ ;  /* 0x0000000000207805 */ /* 0x000fe4000001ff00 */
[----:B------:R-:W-:Y:S01]  /*0fa0*/  CS2R R34, SRZ ;  /* 0x0000000000227805 */ /* 0x000fe2000001ff00 */
[----:B------:R-:W0:Y:S01]  /*0fb0*/  SHFL.IDX PT, R12, R12, RZ, 0x1f ;  /* 0x00001fff0c0c7589 */ /* 0x000e2200000e0000 */
[----:B------:R-:W-:Y:S02]  /*0fc0*/  IADD3 R11, -R11, UR6, RZ ;  /* 0x000000060b0b7c10 */ /* 0x000fe4000fffe1ff */
[----:B------:R-:W-:-:S02]  /*0fd0*/  CS2R R36, SRZ ;  /* 0x0000000000247805 */ /* 0x000fc4000001ff00 */
[----:B------:R-:W-:Y:S02]  /*0fe0*/  CS2R R38, SRZ ;  /* 0x0000000000267805 */ /* 0x000fe4000001ff00 */
[----:B------:R-:W-:Y:S02]  /*0ff0*/  CS2R R40, SRZ ;  /* 0x0000000000287805 */ /* 0x000fe4000001ff00 */
[----:B------:R-:W-:Y:S02]  /*1000*/  ISETP.GE.AND P0, PT, R11, 0x1, PT ;  /* 0x000000010b00780c */ /* 0x000fe40003f06270 */
[----:B------:R-:W-:Y:S02]  /*1010*/  CS2R R42, SRZ ;  /* 0x00000000002a7805 */ /* 0x000fe4000001ff00 */
[----:B------:R-:W-:Y:S02]  /*1020*/  CS2R R44, SRZ ;  /* 0x00000000002c7805 */ /* 0x000fe4000001ff00 */
[----:B------:R-:W-:-:S02]  /*1030*/  CS2R R46, SRZ ;  /* 0x00000000002e7805 */ /* 0x000fc4000001ff00 */
[----:B------:R-:W-:Y:S02]  /*1040*/  CS2R R48, SRZ ;  /* 0x0000000000307805 */ /* 0x000fe4000001ff00 */
[----:B------:R-:W-:Y:S02]  /*1050*/  CS2R R50, SRZ ;  /* 0x0000000000327805 */ /* 0x000fe4000001ff00 */
[----:B------:R-:W-:Y:S02]  /*1060*/  CS2R R52, SRZ ;  /* 0x0000000000347805 */ /* 0x000fe4000001ff00 */
        /* <DEDUP_REMOVED lines=12> */
[----:B0-----:R-:W-:Y:S02]  /*1130*/  R2UR UR7, R12 ;  /* 0x000000000c0772ca */ /* 0x001fe400000e0000 */
        /* <DEDUP_REMOVED lines=33> */
[----:B--2---:R-:W-:Y:S02]  /*1350*/  CS2R R144, SRZ ;  /* 0x0000000000907805 */ /* 0x004fe4000001ff00 */
[----:B------:R-:W-:Y:S02]  /*1360*/  CS2R R146, SRZ ;  /* 0x0000000000927805 */ /* 0x000fe4000001ff00 */
[----:B------:R-:W-:Y:S01]  /*1370*/  CS2R R148, SRZ ;  /* 0x0000000000947805 */ /* 0x000fe2000001ff00 */
[----:B-----5:R-:W-:Y:S06]  /*1380*/  @!P0 BRA `(.L_x_13) ;  /* 0x00000004006c8947 */ /* 0x020fec0003800000 */
[----:B------:R-:W0:Y:S01]  /*1390*/  S2UR UR10, SR_CgaCtaId ;  /* 0x00000000000a79c3 */ /* 0x000e220000008800 */
[----:B------:R-:W-:Y:S01]  /*13a0*/  ULEA.HI UR8, UR7, UR7, URZ, 0x1 ;  /* 0x0000000707087291 */ /* 0x000fe2000f8f083f */
[----:B------:R-:W-:Y:S01]  /*13b0*/  IMAD.U32 R16, RZ, RZ, UR4 ;  /* 0x00000004ff107e24 */ /* 0x000fe2000f8e00ff */
[----:B------:R-:W-:Y:S01]  /*13c0*/  UMOV UR9, 0x400 ;  /* 0x0000040000097882 */ /* 0x000fe20000000000 */
[----:B------:R-:W-:Y:S02]  /*13d0*/  UPLOP3.LUT UP0, UPT, UPT, UPT, UPT, 0x40, 0x0 ;  /* 0x000000000000789c */ /* 0x000fe40003f0e870 */
[----:B------:R-:W-:Y:S01]  /*13e0*/  ULOP3.LUT UR8, UR8, 0x7fffe, URZ, 0xc0, !UPT ;  /* 0x0007fffe08087892 */ /* 0x000fe2000f8ec03f */
[----:B------:R-:W-:Y:S01]  /*13f0*/  UMOV UR12, UR5 ;  /* 0x00000005000c7c82 */ /* 0x000fe20008000000 */
[----:B------:R-:W-:Y:S02]  /*1400*/  UMOV UR13, UR5 ;  /* 0x00000005000d7c82 */ /* 0x000fe40008000000 */
[----:B------:R-:W-:-:S02]  /*1410*/  UIADD3 UR8, UR7, -UR8, URZ ;  /* 0x8000000807087290 */ /* 0x000fc4000fffe03f */
[----:B0-----:R-:W-:-:S04]  /*1420*/  ULEA UR9, UR10, UR9, 0x18 ;  /* 0x000000090a097291 */ /* 0x001fc8000f8ec03f */
[----:B------:R-:W-:-:S04]  /*1430*/  ULEA UR8, UR8, UR9, 0xd ;  /* 0x0000000908087291 */ /* 0x000fc8000f8e683f */
[----:B------:R-:W-:-:S04]  /*1440*/  UIADD3 UR8, UR8, 0x100, URZ ;  /* 0x0000010008087890 */ /* 0x000fc8000fffe03f */
[----:B------:R-:W-:-:S04]  /*1450*/  USHF.R.U32.HI UR8, URZ, 0x4, UR8 ;  /* 0x000000043f087899 */ /* 0x000fc80008011608 */
[----:B------:R-:W-:-:S12]  /*1460*/  ULOP3.LUT UR7, UR8, 0x3fff, URZ, 0xc0, !UPT ;  /* 0x00003fff08077892 */ /* 0x000fd8000f8ec03f */
.L_x_20:
[----:B------:R-:W-:-:S13]  /*1470*/  ISETP.NE.AND P1, PT, R156, 0x3, PT ;  /* 0x000000039c00780c */ /* 0x000fda0003f25270 */
[----:B01----:R-:W-:Y:S05]  /*1480*/  @!P1 BRA `(.L_x_14) ;  /* 0x0000000000049947 */ /* 0x003fea0003800000 */
[----:B------:R-:W-:Y:S01]  /*1490*/  BPT.TRAP 0x1 ;  /* 0x000000040000795c */ /* 0x000fe20000300000 */
.L_x_14:
[----:B------:R-:W0:Y:S01]  /*14a0*/  S2UR UR9, SR_CgaCtaId ;  /* 0x00000000000979c3 */ /* 0x000e220000008800 */
[----:B------:R-:W-:Y:S01]  /*14b0*/  UMOV UR8, 0x400 ;  /* 0x0000040000087882 */ /* 0x000fe20000000000 */
[----:B------:R-:W-:Y:S01]  /*14c0*/  SHF.L.U32 R14, R16, 0x1f, RZ ;  /* 0x0000001f100e7819 */ /* 0x000fe200000006ff */
[----:B0-----:R-:W-:-:S04]  /*14d0*/  ULEA UR18, UR9, UR8, 0x18 ;  /* 0x0000000809127291 */ /* 0x001fc8000f8ec03f */
[----:B------:R-:W-:-:S09]  /*14e0*/  ULEA UR8, UR12, UR18, 0x3 ;  /* 0x000000120c087291 */ /* 0x000fd2000f8e183f */
[----:B------:R0:W1:Y:S01]  /*14f0*/  SYNCS.PHASECHK.TRANS64.TRYWAIT P0, [UR8], R14 ;  /* 0x0000000eff0075a7 */ /* 0x0000620008000148 */
[----:B------:R-:W-:Y:S05]  /*1500*/  @!P1 BRA `(.L_x_15) ;  /* 0x0000000000049947 */ /* 0x000fea0003800000 */
[----:B------:R-:W-:Y:S01]  /*1510*/  BPT.TRAP 0x1 ;  /* 0x000000040000795c */ /* 0x000fe20000300000 */
.L_x_15:
[C---:B------:R-:W-:Y:S02]  /*1520*/  IMAD.SHL.U32 R12, R0.reuse, 0x40, RZ ;  /* 0x00000040000c7824 */ /* 0x040fe400078e00ff */
[C---:B------:R-:W-:Y:S02]  /*1530*/  IMAD.SHL.U32 R13, R0.reuse, 0x400, RZ ;  /* 0x00000400000d7824 */ /* 0x040fe400078e00ff */
[----:B------:R-:W-:Y:S01]  /*1540*/  IMAD.SHL.U32 R15, R0, 0x20, RZ ;  /* 0x00000020000f7824 */ /* 0x000fe200078e00ff */
[----:B------:R-:W-:-:S04]  /*1550*/  LOP3.LUT R12, R12, 0x3800, RZ, 0xc0, !PT ;  /* 0x000038000c0c7812 */ /* 0x000fc800078ec0ff */
[----:B------:R-:W-:Y:S01]  /*1560*/  LOP3.LUT R12, R12, 0x400, R13, 0xf8, !PT ;  /* 0x000004000c0c7812 */ /* 0x000fe200078ef80d */
[----:B------:R-:W-:-:S03]  /*1570*/  IMAD.U32 R13, RZ, RZ, UR12 ;  /* 0x0000000cff0d7e24 */ /* 0x000fc6000f8e00ff */
[----:B------:R-:W-:-:S04]  /*1580*/  LOP3.LUT R12, R12, 0x380, R15, 0xf8, !PT ;  /* 0x000003800c0c7812 */ /* 0x000fc800078ef80f */
[----:B------:R-:W-:-:S05]  /*1590*/  SHF.R.U32.HI R12, RZ, 0x3, R12 ;  /* 0x00000003ff0c7819 */ /* 0x000fca000001160c */
[----:B------:R-:W-:Y:S01]  /*15a0*/  IMAD R12, R13, 0x800, R12 ;  /* 0x000008000d0c7824 */ /* 0x000fe200078e020c */
[----:B-1----:R-:W-:Y:S06]  /*15b0*/  @P0 BRA `(.L_x_16) ;  /* 0x0000000000080947 */ /* 0x002fec0003800000 */
[----:B------:R-:W1:Y:S02]  /*15c0*/  SYNCS.PHASECHK.TRANS64.TRYWAIT P0, [UR8], R14 ;  /* 0x0000000eff0075a7 */ /* 0x000e640008000148 */
[----:B-1----:R-:W-:Y:S05]  /*15d0*/  @!P0 BRA `(.L_x_17) ;  /* 0x000000b400548947 */ /* 0x002fea0003800000 */
.L_x_16:
[----:B------:R-:W4:Y:S01]  /*15e0*/  LDS.128 R152, [R12+UR18+0x28100] ;  /* 0x028100120c987984 */ /* 0x000f220008000c00 */
[----:B------:R-:W-:Y:S02]  /*15f0*/  UIADD3 UR8, UR18, 0x8100, URZ ;  /* 0x0000810012087890 */ /* 0x000fe4000fffe03f */
[----:B------:R-:W-:Y:S02]  /*1600*/  ULOP3.LUT UR16, UR7, 0x10000, URZ, 0xfc, !UPT ;  /* 0x0001000007107892 */ /* 0x000fe4000f8efc3f */
[----:B------:R-:W-:Y:S02]  /*1610*/  USHF.R.U32.HI UR8, URZ, 0x4, UR8 ;  /* 0x000000043f087899 */ /* 0x000fe40008011608 */
[----:B------:R-:W-:Y:S02]  /*1620*/  ULEA UR16, UR12, UR16, 0xa ;  /* 0x000000100c107291 */ /* 0x000fe4000f8e503f */
[----:B------:R-:W-:Y:S01]  /*1630*/  ULOP3.LUT UR8, UR8, 0x3fff, URZ, 0xc0, !UPT ;  /* 0x00003fff08087892 */ /* 0x000fe2000f8ec03f */
[----:B------:R-:W-:Y:S01]  /*1640*/  UMOV UR9, 0x40000040 ;  /* 0x4000004000097882 */ /* 0x000fe20000000000 */
[----:B------:R-:W-:-:S02]  /*1650*/  UMOV UR11, 0x40000040 ;  /* 0x40000040000b7882 */ /* 0x000fc40000000000 */
[----:B------:R-:W-:-:S04]  /*1660*/  ULOP3.LUT UR8, UR8, 0x10000, URZ, 0xfc, !UPT ;  /* 0x0001000008087892 */ /* 0x000fc8000f8efc3f */
[----:B------:R-:W-:-:S03]  /*1670*/  ULEA UR17, UR12, UR8, 0xc ;  /* 0x000000080c117291 */ /* 0x000fc6000f8e603f */
[----:B------:R-:W-:-:S04]  /*1680*/  UMOV UR8, UR16 ;  /* 0x0000001000087c82 */ /* 0x000fc80008000000 */
[----:B------:R-:W-:Y:S01]  /*1690*/  UMOV UR10, UR17 ;  /* 0x00000011000a7c82 */ /* 0x000fe20008000000 */
[----:B----4-:R-:W-:-:S06]  /*16a0*/  WARPGROUP.ARRIVE ;  /* 0x00000000000079c5 */ /* 0x010fcc0000000000 */
[----:B------:R-:W-:Y:S01]  /*16b0*/  HGMMA.SP.64x256x32.F32 R24, gdesc[UR8], R24, UP0, R152, 0x0 ;  /* 0x0be09800081879f0 */ /* 0x000fe2000bf00a18 */
[----:B------:R-:W-:Y:S02]  /*16c0*/  UIADD3 UR8, UR16, 0x2, URZ ;  /* 0x0000000210087890 */ /* 0x000fe4000fffe03f */
[----:B------:R-:W-:Y:S01]  /*16d0*/  UIADD3 UR10, UR17, 0x4, URZ ;  /* 0x00000004110a7890 */ /* 0x000fe2000fffe03f */
[----:B------:R-:W-:Y:S01]  /*16e0*/  UMOV UR9, 0x40000040 ;  /* 0x4000004000097882 */ /* 0x000fe20000000000 */
[----:B------:R-:W-:-:S15]  /*16f0*/  UMOV UR11, 0x40000040 ;  /* 0x40000040000b7882 */ /* 0x000fde0000000000 */
[----:B------:R-:W-:-:S12]  /*1700*/  NOP ;  /* 0x0000000000007918 */ /* 0x000fd80000000000 */
[----:B------:R-:W-:Y:S01]  /*1710*/  HGMMA.SP.64x256x32.F32 R24, gdesc[UR8], R24, R153, 0x0 ;  /* 0x0be09900081879f0 */ /* 0x000fe20008700a18 */
        /* <DEDUP_REMOVED lines=11> */
[----:B------:R-:W-:Y:S03]  /*17d0*/  HGMMA.SP.64x256x32.F32 R24, gdesc[UR8], R24, R155, 0x0, gsb0 ;  /* 0x0be09b00081879f0 */ /* 0x000fe60008000a18 */
[----:B------:R-:W-:Y:S02]  /*17e0*/  WARPGROUP.DEPBAR.LE gsb0, 0x0 ;  /* 0x00008000000079c5 */ /* 0x000fe40000010000 */
[----:B------:R-:W-:Y:S05]  /*17f0*/  @!P1 BRA `(.L_x_18) ;  /* 0x0000000000049947 */ /* 0x000fea0003800000 */
[----:B------:R-:W-:Y:S01]  /*1800*/  BPT.TRAP 0x1 ;  /* 0x000000040000795c */ /* 0x000fe20000300000 */
.L_x_18:
[----:B------:R-:W-:Y:S01]  /*1810*/  ULEA UR8, UR13, UR18, 0x3 ;  /* 0x000000120d087291 */ /* 0x000fe2000f8e183f */
[----:B------:R-:W-:-:S03]  /*1820*/  ISETP.GT.U32.AND P0, PT, R4, 0x1, PT ;  /* 0x000000010400780c */ /* 0x000fc60003f04070 */
[----:B------:R-:W-:-:S04]  /*1830*/  UIADD3 UR8, UR8, 0x10, URZ ;  /* 0x0000001008087890 */ /* 0x000fc8000fffe03f */
[----:B------:R-:W-:-:S09]  /*1840*/  UPRMT UR8, URZ, 0x654, UR8 ;  /* 0x000006543f087896 */ /* 0x000fd20008000008 */
[----:B------:R-:W-:Y:S01]  /*1850*/  SYNCS.ARRIVE.TRANS64.RED.A1T0 RZ, [UR8], RZ ;  /* 0x000000ffffff79a7 */ /* 0x000fe20008100408 */
[----:B------:R-:W-:Y:S05]  /*1860*/  @P0 BRA `(.L_x_19) ;  /* 0x0000000000040947 */ /* 0x000fea0003800000 */
[----:B------:R-:W-:Y:S01]  /*1870*/  BPT.TRAP 0x1 ;  /* 0x000000040000795c */ /* 0x000fe20000300000 */
.L_x_19:
[----:B------:R-:W-:Y:S01]  /*1880*/  UIADD3 UR12, UR12, 0x1, URZ ;  /* 0x000000010c0c7890 */ /* 0x000fe2000fffe03f */
[C---:B------:R-:W-:Y:S01]  /*1890*/  ISETP.GT.AND P0, PT, R11.reuse, 0x1, PT ;  /* 0x000000010b00780c */ /* 0x040fe20003f04270 */
[----:B------:R-:W-:Y:S01]  /*18a0*/  UIADD3 UR13, UR13, 0x1, URZ ;  /* 0x000000010d0d7890 */ /* 0x000fe2000fffe03f */
[----:B------:R-:W-:Y:S01]  /*18b0*/  VIADD R11, R11, 0xffffffff ;  /* 0xffffffff0b0b7836 */ /* 0x000fe20000000000 */
[----:B------:R-:W-:Y:S02]  /*18c0*/  UISETP.NE.AND UP0, UPT, UR12, 0x2, UPT ;  /* 0x000000020c00788c */ /* 0x000fe4000bf05270 */
[----:B------:R-:W-:Y:S02]  /*18d0*/  UISETP.NE.AND UP1, UPT, UR13, 0x2, UPT ;  /* 0x000000020d00788c */ /* 0x000fe4000bf25270 */
[----:B------:R-:W-:Y:S02]  /*18e0*/  USEL UR8, URZ, 0x1, UP0 ;  /* 0x000000013f087887 */ /* 0x000fe40008000000 */
[----:B------:R-:W-:-:S02]  /*18f0*/  USEL UR12, UR12, URZ, UP0 ;  /* 0x0000003f0c0c7287 */ /* 0x000fc40008000000 */
[----:B------:R-:W-:Y:S02]  /*1900*/  USEL UR13, UR13, URZ, UP1 ;  /* 0x0000003f0d0d7287 */ /* 0x000fe40008800000 */
[----:B------:R-:W-:Y:S01]  /*1910*/  UPLOP3.LUT UP0, UPT, UPT, UPT, UPT, 0x80, 0x0 ;  /* 0x000000000000789c */ /* 0x000fe20003f0f070 */
[----:B------:R-:W-:Y:S01]  /*1920*/  LOP3.LUT R16, R16, UR8, RZ, 0x3c, !PT ;  /* 0x0000000810107c12 */ /* 0x000fe2000f8e3cff */
[----:B------:R-:W-:Y:S09]  /*1930*/  @P0 BRA `(.L_x_20) ;  /* 0xfffffff800cc0947 */ /* 0x000ff2000383ffff */
.L_x_13:
[----:B------:R-:W4:Y:S01]  /*1940*/  LDC R19, c[0x0][0x288] ;  /* 0x0000a200ff137b82 */ /* 0x000f220000000800 */
[----:B------:R-:W-:Y:S01]  /*1950*/  LOP3.LUT R11, R0, 0x60, RZ, 0xc0, !PT ;  /* 0x00000060000b7812 */ /* 0x000fe200078ec0ff */
[----:B------:R-:W-:Y:S01]  /*1960*/  UIADD3 UR5, UR6, UR5, URZ ;  /* 0x0000000506057290 */ /* 0x000fe2000fffe03f */
[----:B------:R-:W-:Y:S01]  /*1970*/  SHF.R.U32.HI R12, RZ, 0x2, R0 ;  /* 0x00000002ff0c7819 */ /* 0x000fe20000011600 */
[----:B------:R-:W-:Y:S01]  /*1980*/  IMAD.SHL.U32 R16, R7, 0x100, RZ ;  /* 0x0000010007107824 */ /* 0x000fe200078e00ff */
[----:B------:R-:W-:Y:S01]  /*1990*/  SHF.R.U32.HI R11, RZ, 0x5, R11 ;  /* 0x00000005ff0b7819 */ /* 0x000fe2000001160b */
[----:B------:R-:W-:Y:S01]  /*19a0*/  USHF.R.U32.HI UR7, URZ, 0x1, UR5 ;  /* 0x000000013f077899 */ /* 0x000fe20008011605 */
[----:B------:R-:W-:Y:S01]  /*19b0*/  LOP3.LUT R12, R12, 0x7, RZ, 0xc0, !PT ;  /* 0x000000070c0c7812 */ /* 0x000fe200078ec0ff */
[----:B------:R-:W-:Y:S01]  /*19c0*/  ULDC UR10, c[0x0][0x284] ;  /* 0x0000a100000a7ab9 */ /* 0x000fe20000000800 */
[----:B-1----:R-:W-:Y:S01]  /*19d0*/  LOP3.LUT R13, R5, 0x1, RZ, 0xc0, !PT ;  /* 0x00000001050d7812 */ /* 0x002fe200078ec0ff */
[C---:B------:R-:W-:Y:S01]  /*19e0*/  IMAD.SHL.U32 R15, R11.reuse, 0x10, RZ ;  /* 0x000000100b0f7824 */ /* 0x040fe200078e00ff */
[----:B------:R-:W-:Y:S01]  /*19f0*/  ULOP3.LUT UR7, UR7, 0x1, URZ, 0xc0, !UPT ;  /* 0x0000000107077892 */ /* 0x000fe2000f8ec03f */
[----:B0-----:R-:W-:Y:S01]  /*1a00*/  IMAD R14, R11, -0x10, -R12 ;  /* 0xfffffff00b0e7824 */ /* 0x001fe200078e0a0c */
[----:B------:R-:W-:Y:S01]  /*1a10*/  SHF.R.U32.HI R11, RZ, 0x1, R0 ;  /* 0x00000001ff0b7819 */ /* 0x000fe20000011600 */
[----:B------:R-:W-:Y:S01]  /*1a20*/  UISETP.GT.U32.AND UP0, UPT, UR5, 0x1, UPT ;  /* 0x000000010500788c */ /* 0x000fe2000bf04070 */
[----:B------:R-:W-:Y:S01]  /*1a30*/  LOP3.LUT R12, R15, 0xfffffff0, R12, 0xe2, !PT ;  /* 0xfffffff00f0c7812 */ /* 0x000fe200078ee20c */
[----:B------:R-:W-:Y:S01]  /*1a40*/  IMAD R17, R13, -0x40, R14 ;  /* 0xffffffc00d117824 */ /* 0x000fe200078e020e */
[----:B------:R-:W-:Y:S01]  /*1a50*/  UISETP.NE.U32.AND UP1, UPT, UR7, 0x1, UPT ;  /* 0x000000010700788c */ /* 0x000fe2000bf25070 */
[----:B------:R-:W-:Y:S01]  /*1a60*/  IMAD.SHL.U32 R14, R10, 0x80, RZ ;  /* 0x000000800a0e7824 */ /* 0x000fe200078e00ff */
[----:B------:R-:W-:Y:S01]  /*1a70*/  LOP3.LUT R11, R12, 0x40, R11, 0xf8, !PT ;  /* 0x000000400c0b7812 */ /* 0x000fe200078ef80b */
[----:B------:R-:W-:Y:S01]  /*1a80*/  ULDC.64 UR8, c[0x0][0x6d0] ;  /* 0x0001b40000087ab9 */ /* 0x000fe20000000a00 */
[----:B------:R-:W-:Y:S01]  /*1a90*/  SHF.R.S32.HI R20, RZ, 0x1f, R6 ;  /* 0x0000001fff147819 */ /* 0x000fe20000011406 */
[----:B------:R-:W-:Y:S01]  /*1aa0*/  UISETP.LT.U32.AND UP0, UPT, UR6, 0x2, UP0 ;  /* 0x000000020600788c */ /* 0x000fe20008701070 */
[----:B------:R-:W-:Y:S01]  /*1ab0*/  LOP3.LUT R22, R11, R14, RZ, 0xfc, !PT ;  /* 0x0000000e0b167212 */ /* 0x000fe200078efcff */
[----:B------:R-:W-:Y:S01]  /*1ac0*/  UISETP.GT.U32.AND UP1, UPT, UR6, 0x1, !UP1 ;  /* 0x000000010600788c */ /* 0x000fe2000cf24070 */
[----:B----4-:R-:W-:Y:S01]  /*1ad0*/  ISETP.GE.AND P0, PT, R16, R19, PT ;  /* 0x000000131000720c */ /* 0x010fe20003f06270 */
[----:B------:R-:W-:Y:S01]  /*1ae0*/  IMAD R11, R20, UR8, RZ ;  /* 0x00000008140b7c24 */ /* 0x000fe2000f8e02ff */
[--C-:B------:R-:W-:Y:S01]  /*1af0*/  SHF.R.S32.HI R23, RZ, 0x1f, R22.reuse ;  /* 0x0000001fff177819 */ /* 0x100fe20000011416 */
[----:B------:R-:W-:Y:S01]  /*1b00*/  USEL UR7, URZ, 0x1, !UP1 ;  /* 0x000000013f077887 */ /* 0x000fe2000c800000 */
[----:B------:R-:W-:Y:S01]  /*1b10*/  ISETP.GE.OR P0, PT, R14, UR10, P0 ;  /* 0x0000000a0e007c0c */ /* 0x000fe20008706670 */
[----:B------:R-:W-:Y:S01]  /*1b20*/  IMAD R15, R6, UR9, R11 ;  /* 0x00000009060f7c24 */ /* 0x000fe2000f8e020b */
[----:B------:R-:W-:Y:S01]  /*1b30*/  LOP3.LUT R10, R0, 0x3, RZ, 0xc0, !PT ;  /* 0x00000003000a7812 */ /* 0x000fe200078ec0ff */
[----:B------:R-:W-:Y:S01]  /*1b40*/  IMAD.WIDE.U32 R12, R6, UR8, R22 ;  /* 0x00000008060c7c25 */ /* 0x000fe2000f8e0016 */
[----:B------:R-:W-:Y:S01]  /*1b50*/  USEL UR8, URZ, 0x1, !UP0 ;  /* 0x000000013f087887 */ /* 0x000fe2000c000000 */
[----:B------:R-:W-:-:S02]  /*1b60*/  WARPGROUP.DEPBAR.LE gsb0, 0x0 ;  /* 0x00008000000079c5 */ /* 0x000fc40000010000 */
[----:B------:R-:W-:Y:S01]  /*1b70*/  IMAD R11, R10, -0x2, R19 ;  /* 0xfffffffe0a0b7824 */ /* 0x000fe200078e0213 */
[----:B------:R-:W-:Y:S01]  /*1b80*/  ULOP3.LUT UR5, UR5, 0x1, URZ, 0xc0, !UPT ;  /* 0x0000000105057892 */ /* 0x000fe2000f8ec03f */
[----:B------:R-:W-:Y:S01]  /*1b90*/  IADD3 R10, -R14, UR10, R17 ;  /* 0x0000000a0e0a7c10 */ /* 0x000fe2000fffe111 */
[----:B------:R-:W-:Y:S01]  /*1ba0*/  ULOP3.LUT UR4, UR7, UR4, UR8, 0x96, !UPT ;  /* 0x0000000407047292 */ /* 0x000fe2000f8e9608 */
[----:B------:R-:W-:Y:S02]  /*1bb0*/  IMAD.IADD R15, R13, 0x1, R15 ;  /* 0x000000010d0f7824 */ /* 0x000fe400078e020f */
[----:B------:R-:W-:Y:S02]  /*1bc0*/  IMAD.MOV.U32 R14, RZ, RZ, R12 ;  /* 0x000000ffff0e7224 */ /* 0x000fe400078e000c */
[----:B------:R-:W-:Y:S01]  /*1bd0*/  IMAD.IADD R11, R11, 0x1, -R16 ;  /* 0x000000010b0b7824 */ /* 0x000fe200078e0a10 */
[----:B------:R-:W-:Y:S06]  /*1be0*/  @P0 BRA `(.L_x_21) ;  /* 0x0000009000900947 */ /* 0x000fec0003800000 */
[----:B------:R-:W0:Y:S01]  /*1bf0*/  LDC.64 R12, c[0x0][0x6c8] ;  /* 0x0001b200ff0c7b82 */ /* 0x000e220000000a00 */
[----:B------:R-:W-:Y:S01]  /*1c00*/  IMAD.WIDE R16, R7, 0x100, RZ ;  /* 0x0000010007107825 */ /* 0x000fe200078e02ff */
[----:B---3-5:R-:W-:Y:S01]  /*1c10*/  FSETP.NEU.AND P1, PT, R9, RZ, PT ;  /* 0x000000ff0900720b */ /* 0x028fe20003f2d000 */
[----:B------:R-:W-:Y:S01]  /*1c20*/  BSSY B0, `(.L_x_21) ;  /* 0x0000920000007945 */ /* 0x000fe20003800000 */
[----:B------:R-:W-:Y:S01]  /*1c30*/  ISETP.GT.AND P0, PT, R11, RZ, PT ;  /* 0x000000ff0b00720c */ /* 0x000fe20003f04270 */
[----:B------:R-:W-:-:S03]  /*1c40*/  IMAD.SHL.U32 R7, R0, 0x2, RZ ;  /* 0x0000000200077824 */ /* 0x000fc600078e00ff */
[----:B------:R-:W-:Y:S02]  /*1c50*/  ISETP.GT.AND P5, PT, R10, RZ, P0 ;  /* 0x000000ff0a00720c */ /* 0x000fe400007a4270 */
[----:B------:R-:W-:Y:S01]  /*1c60*/  LOP3.LUT R161, R16, 0x6, R7, 0xf8, !PT ;  /* 0x0000000610a17812 */ /* 0x000fe200078ef807 */
[----:B0-----:R-:W-:-:S04]  /*1c70*/  IMAD R18, R17, R12, RZ ;  /* 0x0000000c11127224 */ /* 0x001fc800078e02ff */
[----:B------:R-:W-:-:S04]  /*1c80*/  IMAD.WIDE.U32 R152, R161, R12, R14 ;  /* 0x0000000ca1987225 */ /* 0x000fc800078e000e */
[----:B------:R-:W-:-:S04]  /*1c90*/  IMAD R7, R161, R13, R18 ;  /* 0x0000000da1077224 */ /* 0x000fc800078e0212 */
[----:B------:R-:W-:Y:S01]  /*1ca0*/  IMAD.IADD R163, R153, 0x1, R7 ;  /* 0x0000000199a37824 */ /* 0x000fe200078e0207 */
[----:B------:R-:W-:Y:S06]  /*1cb0*/  @!P1 BRA `(.L_x_22) ;  /* 0x00000064005c9947 */ /* 0x000fec0003800000 */
[----:B------:R-:W-:Y:S01]  /*1cc0*/  ULDC.64 UR8, c[0x0][0x6b8] ;  /* 0x0001ae0000087ab9 */ /* 0x000fe20000000a00 */
[----:B------:R-:W-:Y:S01]  /*1cd0*/  ULDC.64 UR12, c[0x0][0x6b0] ;  /* 0x0001ac00000c7ab9 */ /* 0x000fe20000000a00 */
[----:B------:R-:W-:Y:S01]  /*1ce0*/  IMAD R7, R20, UR8, RZ ;  /* 0x0000000814077c24 */ /* 0x000fe2000f8e02ff */
[----:B------:R-:W-:Y:S01]  /*1cf0*/  ULDC.64 UR16, c[0x0][0x6a8] ;  /* 0x0001aa0000107ab9 */ /* 0x000fe20000000a00 */
[----:B------:R-:W-:Y:S01]  /*1d00*/  IMAD R16, R17, UR12, RZ ;  /* 0x0000000c11107c24 */ /* 0x000fe2000f8e02ff */
[----:B------:R-:W0:Y:S01]  /*1d10*/  LDC.64 R20, c[0x0][0x6b0] ;  /* 0x0001ac00ff147b82 */ /* 0x000e220000000a00 */
[----:B------:R-:W-:Y:S01]  /*1d20*/  IMAD.WIDE.U32 R154, R6, UR8, R22 ;  /* 0x00000008069a7c25 */ /* 0x000fe2000f8e0016 */
[----:B------:R-:W-:-:S03]  /*1d30*/  ULDC.64 UR10, c[0x0][0x6c0] ;  /* 0x0001b000000a7ab9 */ /* 0x000fc60000000a00 */
[----:B------:R-:W-:Y:S02]  /*1d40*/  IMAD R157, R6, UR9, R7 ;  /* 0x00000009069d7c24 */ /* 0x000fe4000f8e0207 */
[----:B------:R-:W-:Y:S02]  /*1d50*/  IMAD R159, R161, UR13, R16 ;  /* 0x0000000da19f7c24 */ /* 0x000fe4000f8e0210 */
[----:B------:R-:W-:Y:S02]  /*1d60*/  IMAD.IADD R17, R155, 0x1, R157 ;  /* 0x000000019b117824 */ /* 0x000fe400078e029d */
[----:B------:R-:W-:-:S04]  /*1d70*/  IMAD.MOV.U32 R16, RZ, RZ, R154 ;  /* 0x000000ffff107224 */ /* 0x000fc800078e009a */
[----:B------:R-:W-:-:S04]  /*1d80*/  IMAD.WIDE.U32 R14, R161, UR12, R16 ;  /* 0x0000000ca10e7c25 */ /* 0x000fc8000f8e0010 */
[----:B------:R-:W-:Y:S01]  /*1d90*/  IMAD.IADD R7, R15, 0x1, R159 ;  /* 0x000000010f077824 */ /* 0x000fe200078e029f */
[----:B------:R-:W-:-:S04]  /*1da0*/  LEA R18, P1, R14, UR16, 0x2 ;  /* 0x000000100e127c11 */ /* 0x000fc8000f8210ff */
[----:B------:R-:W-:-:S05]  /*1db0*/  LEA.HI.X R19, R14, UR17, R7, 0x2, P1 ;  /* 0x000000110e137c11 */ /* 0x000fca00088f1407 */
[----:B------:R-:W3:Y:S01]  /*1dc0*/  @P5 LDG.E.LTC128B R158, desc[UR14][R18.64] ;  /* 0x0000000e129e5981 */ /* 0x000ee2000c1e1920 */
[----:B------:R-:W-:Y:S01]  /*1dd0*/  LEA R14, P1, R152, UR10, 0x2 ;  /* 0x0000000a980e7c11 */ /* 0x000fe2000f8210ff */
[C---:B0-----:R-:W-:Y:S01]  /*1de0*/  IMAD.WIDE.U32 R20, R161.reuse, UR12, R20 ;  /* 0x0000000ca1147c25 */ /* 0x041fe2000f8e0014 */
[----:B------:R-:W-:Y:S01]  /*1df0*/  BSSY B1, `(.L_x_23) ;  /* 0x0000014000017945 */ /* 0x000fe20003800000 */
[----:B------:R-:W-:Y:S02]  /*1e00*/  ISETP.GT.AND P0, PT, R10, 0x8, P0 ;  /* 0x000000080a00780c */ /* 0x000fe40000704270 */
[----:B------:R-:W-:Y:S01]  /*1e10*/  LEA.HI.X R15, R152, UR11, R163, 0x2, P1 ;  /* 0x0000000b980f7c11 */ /* 0x000fe200088f14a3 */
[----:B------:R-:W-:Y:S01]  /*1e20*/  IMAD.WIDE.U32 R152, R161, UR12, R22 ;  /* 0x0000000ca1987c25 */ /* 0x000fe2000f8e0016 */
[----:B------:R-:W-:Y:S02]  /*1e30*/  ISETP.GT.AND P1, PT, R11, 0x1, PT ;  /* 0x000000010b00780c */ /* 0x000fe40003f24270 */
[-C--:B------:R-:W-:Y:S01]  /*1e40*/  IADD3 R155, P2, R154, R20.reuse, RZ ;  /* 0x000000149a9b7210 */ /* 0x080fe20007f5e0ff */
[C---:B------:R-:W-:Y:S01]  /*1e50*/  IMAD.IADD R161, R159.reuse, 0x1, R21 ;  /* 0x000000019fa17824 */ /* 0x040fe200078e0215 */
[----:B------:R-:W-:Y:S01]  /*1e60*/  IADD3 R154, P4, R22, R20, RZ ;  /* 0x00000014169a7210 */ /* 0x000fe20007f9e0ff */
[----:B------:R-:W-:Y:S01]  /*1e70*/  IMAD.IADD R153, R159, 0x1, R153 ;  /* 0x000000019f997824 */ /* 0x000fe200078e0299 */
[----:B------:R-:W-:Y:S01]  /*1e80*/  LEA R16, P6, R12, R14, 0x2 ;  /* 0x0000000e0c107211 */ /* 0x000fe200078c10ff */
[----:B------:R-:W-:-:S04]  /*1e90*/  IMAD.WIDE.U32 R152, R6, UR8, R152 ;  /* 0x0000000806987c25 */ /* 0x000fc8000f8e0098 */
[----:B---3--:R-:W-:-:S04]  /*1ea0*/  FMUL R7, R158, R9 ;  /* 0x000000099e077220 */ /* 0x008fc80000400000 */
[----:B--2---:R-:W-:Y:S01]  /*1eb0*/  FFMA R7, R24, R8, R7 ;  /* 0x0000000818077223 */ /* 0x004fe20000000007 */
[----:B------:R-:W-:Y:S01]  /*1ec0*/  IMAD.X R24, R161, 0x1, R17, P2 ;  /* 0x00000001a1187824 */ /* 0x000fe200010e0611 */
[----:B------:R-:W-:-:S03]  /*1ed0*/  LEA R20, P2, R155, UR16, 0x2 ;  /* 0x000000109b147c11 */ /* 0x000fc6000f8410ff */
[----:B------:R0:W-:Y:S01]  /*1ee0*/  @P5 STG.E desc[UR14][R14.64], R7 ;  /* 0x000000070e005986 */ /* 0x0001e2000c10190e */
[----:B------:R-:W-:Y:S02]  /*1ef0*/  ISETP.GT.AND P5, PT, R10, RZ, P1 ;  /* 0x000000ff0a00720c */ /* 0x000fe40000fa4270 */
[----:B------:R-:W-:-:S11]  /*1f00*/  LEA.HI.X R21, R155, UR17, R24, 0x2, P2 ;  /* 0x000000119b157c11 */ /* 0x000fd600090f1418 */
[----:B0-----:R-:W-:Y:S05]  /*1f10*/  @!P5 BRA `(.L_x_24) ;  /* 0x000000000004d947 */ /* 0x001fea0003800000 */
[----:B------:R0:W5:Y:S02]  /*1f20*/  LDG.E.LTC128B R158, desc[UR14][R20.64] ;  /* 0x0000000e149e7981 */ /* 0x000164000c1e1920 */
.L_x_24:
[----:B------:R-:W-:Y:S05]  /*1f30*/  BSYNC B1 ;  /* 0x0000000000017941 */ /* 0x000fea0003800000 */
.L_x_23:
[----:B-----5:R-:W-:Y:S01]  /*1f40*/  FMUL R22, R158, R9 ;  /* 0x000000099e167220 */ /* 0x020fe20000400000 */
[----:B------:R-:W-:Y:S01]  /*1f50*/  IMAD.IADD R7, R157, 0x1, R153 ;  /* 0x000000019d077824 */ /* 0x000fe200078e0299 */
[----:B------:R-:W-:Y:S01]  /*1f60*/  LEA.HI.X R17, R12, R15, R13, 0x2, P6 ;  /* 0x0000000f0c117211 */ /* 0x000fe200030f140d */
[----:B------:R-:W-:Y:S01]  /*1f70*/  BSSY B1, `(.L_x_25) ;  /* 0x0000008000017945 */ /* 0x000fe20003800000 */
[----:B------:R-:W-:Y:S01]  /*1f80*/  FFMA R153, R25, R8, R22 ;  /* 0x0000000819997223 */ /* 0x000fe20000000016 */
[----:B------:R-:W-:Y:S01]  /*1f90*/  LEA R24, P2, R152, UR16, 0x2 ;  /* 0x0000001098187c11 */ /* 0x000fe2000f8410ff */
[----:B------:R-:W-:-:S03]  /*1fa0*/  IMAD.X R155, R23, 0x1, R161, P4 ;  /* 0x00000001179b7824 */ /* 0x000fc600020e06a1 */
[----:B------:R1:W-:Y:S01]  /*1fb0*/  @P5 STG.E desc[UR14][R16.64], R153 ;  /* 0x0000009910005986 */ /* 0x0003e2000c10190e */
[----:B------:R-:W-:Y:S01]  /*1fc0*/  LEA.HI.X R25, R152, UR17, R7, 0x2, P2 ;  /* 0x0000001198197c11 */ /* 0x000fe200090f1407 */
[----:B------:R-:W-:Y:S07]  /*1fd0*/  @!P0 BRA `(.L_x_26) ;  /* 0x0000000000048947 */ /* 0x000fee0003800000 */
[----:B------:R2:W5:Y:S02]  /*1fe0*/  LDG.E.LTC128B R158, desc[UR14][R24.64+0x20] ;  /* 0x0000200e189e7981 */ /* 0x000564000c1e1920 */
.L_x_26:
[----:B------:R-:W-:Y:S05]  /*1ff0*/  BSYNC B1 ;  /* 0x0000000000017941 */ /* 0x000fea0003800000 */
.L_x_25:
[----:B------:R-:W-:-:S04]  /*2000*/  IMAD.WIDE.U32 R6, R6, UR8, R154 ;  /* 0x0000000806067c25 */ /* 0x000fc8000f8e009a */
[----:B-----5:R-:W-:Y:S01]  /*2010*/  FMUL R23, R158, R9 ;  /* 0x000000099e177220 */ /* 0x020fe20000400000 */
[----:B------:R-:W-:Y:S01]  /*2020*/  ISETP.GT.AND P1, PT, R10, 0x8, P1 ;  /* 0x000000080a00780c */ /* 0x000fe20000f24270 */
[----:B------:R-:W-:Y:S01]  /*2030*/  USHF.L.U64.HI UR10, UR12, 0x5, UR13 ;  /* 0x000000050c0a7899 */ /* 0x000fe2000801020d */
[----:B------:R-:W-:Y:S01]  /*2040*/  IMAD.IADD R7, R157, 0x1, R7 ;  /* 0x000000019d077824 */ /* 0x000fe200078e0207 */
[----:B------:R-:W-:Y:S01]  /*2050*/  LEA R22, P5, R6, UR16, 0x2 ;  /* 0x0000001006167c11 */ /* 0x000fe2000f8a10ff */
[----:B--2---:R-:W-:Y:S01]  /*2060*/  FFMA R25, R26, R8, R23 ;  /* 0x000000081a197223 */ /* 0x004fe20000000017 */
[----:B------:R-:W-:Y:S01]  /*2070*/  ISETP.GT.AND P2, PT, R11, 0x8, PT ;  /* 0x000000080b00780c */ /* 0x000fe20003f44270 */
[----:B------:R-:W-:Y:S01]  /*2080*/  USHF.L.U32 UR9, UR12, 0x5, URZ ;  /* 0x000000050c097899 */ /* 0x000fe2000800063f */
[----:B------:R-:W-:Y:S01]  /*2090*/  LEA.HI.X R23, R6, UR17, R7, 0x2, P5 ;  /* 0x0000001106177c11 */ /* 0x000fe2000a8f1407 */
[----:B------:R-:W-:Y:S01]  /*20a0*/  @P0 IMAD.MOV.U32 R6, RZ, RZ, R14 ;  /* 0x000000ffff060224 */ /* 0x000fe200078e000e */
[----:B------:R-:W-:Y:S01]  /*20b0*/  BSSY B1, `(.L_x_27) ;  /* 0x0000006000017945 */ /* 0x000fe20003800000 */
[----:B------:R-:W-:Y:S01]  /*20c0*/  @P0 IMAD.MOV.U32 R7, RZ, RZ, R15 ;  /* 0x000000ffff070224 */ /* 0x000fe200078e000f */
[----:B------:R-:W-:-:S04]  /*20d0*/  ISETP.GT.AND P4, PT, R10, RZ, P2 ;  /* 0x000000ff0a00720c */ /* 0x000fc80001784270 */
[----:B------:R2:W-:Y:S01]  /*20e0*/  @P0 STG.E desc[UR14][R6.64+0x20], R25 ;  /* 0x0000201906000986 */ /* 0x0005e2000c10190e */
[----:B------:R-:W-:Y:S08]  /*20f0*/  @!P1 BRA `(.L_x_28) ;  /* 0x0000000000049947 */ /* 0x000ff00003800000 */
[----:B------:R3:W5:Y:S02]  /*2100*/  LDG.E.LTC128B R158, desc[UR14][R22.64+0x20] ;  /* 0x0000200e169e7981 */ /* 0x000764000c1e1920 */
.L_x_28:
[----:B------:R-:W-:Y:S05]  /*2110*/  BSYNC B1 ;  /* 0x0000000000017941 */ /* 0x000fea0003800000 */
.L_x_27:
[----:B--2--5:R-:W-:Y:S01]  /*2120*/  FMUL R6, R158, R9 ;  /* 0x000000099e067220 */ /* 0x024fe20000400000 */
[----:B---3--:R-:W-:-:S03]  /*2130*/  IADD3 R22, P0, R18, UR9, RZ ;  /* 0x0000000912167c10 */ /* 0x008fc6000ff1e0ff */
[----:B------:R-:W-:Y:S01]  /*2140*/  FFMA R25, R27, R8, R6 ;  /* 0x000000081b197223 */ /* 0x000fe20000000006 */
[----:B------:R-:W-:-:S04]  /*2150*/  IADD3.X R23, R19, UR10, RZ, P0, !PT ;  /* 0x0000000a13177c10 */ /* 0x000fc800087fe4ff */
[----:B------:R2:W-:Y:S04]  /*2160*/  @P1 STG.E desc[UR14][R16.64+0x20], R25 ;  /* 0x0000201910001986 */ /* 0x0005e8000c10190e */
[----:B------:R-:W3:Y:S01]  /*2170*/  @P4 LDG.E.LTC128B R158, desc[UR14][R22.64] ;  /* 0x0000000e169e4981 */ /* 0x000ee2000c1e1920 */
[C---:B------:R-:W-:Y:S01]  /*2180*/  IMAD.SHL.U32 R6, R12.reuse, 0x20, RZ ;  /* 0x000000200c067824 */ /* 0x040fe200078e00ff */
[----:B------:R-:W-:Y:S01]  /*2190*/  SHF.L.U64.HI R7, R12, 0x5, R13 ;  /* 0x000000050c077819 */ /* 0x000fe2000001020d */
[----:B------:R-:W-:Y:S01]  /*21a0*/  BSSY B1, `(.L_x_29) ;  /* 0x000000c000017945 */ /* 0x000fe20003800000 */
[----:B------:R-:W-:Y:S02]  /*21b0*/  ISETP.GT.AND P0, PT, R11, 0x9, PT ;  /* 0x000000090b00780c */ /* 0x000fe40003f04270 */
[----:B------:R-:W-:-:S02]  /*21c0*/  IADD3 R26, P5, R6, R14, RZ ;  /* 0x0000000e061a7210 */ /* 0x000fc40007fbe0ff */
[----:B------:R-:W-:-:S03]  /*21d0*/  ISETP.GT.AND P1, PT, R10, RZ, P0 ;  /* 0x000000ff0a00720c */ /* 0x000fc60000724270 */
[----:B------:R-:W-:Y:S01]  /*21e0*/  IMAD.X R27, R7, 0x1, R15, P5 ;  /* 0x00000001071b7824 */ /* 0x000fe200028e060f */
[----:B------:R-:W-:-:S04]  /*21f0*/  IADD3 R152, P5, R20, UR9, RZ ;  /* 0x0000000914987c10 */ /* 0x000fc8000ffbe0ff */
[----:B-1----:R-:W-:Y:S01]  /*2200*/  IADD3.X R153, R21, UR10, RZ, P5, !PT ;  /* 0x0000000a15997c10 */ /* 0x002fe2000affe4ff */
[----:B---3--:R-:W-:-:S04]  /*2210*/  FMUL R13, R158, R9 ;  /* 0x000000099e0d7220 */ /* 0x008fc80000400000 */
[----:B------:R-:W-:-:S05]  /*2220*/  FFMA R13, R28, R8, R13 ;  /* 0x000000081c0d7223 */ /* 0x000fca000000000d */
[----:B------:R2:W-:Y:S01]  /*2230*/  @P4 STG.E desc[UR14][R26.64], R13 ;  /* 0x0000000d1a004986 */ /* 0x0005e2000c10190e */
[----:B------:R-:W-:Y:S05]  /*2240*/  @!P1 BRA `(.L_x_30) ;  /* 0x0000000000049947 */ /* 0x000fea0003800000 */
[----:B------:R1:W5:Y:S02]  /*2250*/  LDG.E.LTC128B R158, desc[UR14][R152.64] ;  /* 0x0000000e989e7981 */ /* 0x000364000c1e1920 */
.L_x_30:
[----:B------:R-:W-:Y:S05]  /*2260*/  BSYNC B1 ;  /* 0x0000000000017941 */ /* 0x000fea0003800000 */
.L_x_29:
[----:B------:R-:W-:Y:S01]  /*2270*/  UIADD3 UR7, UP0, UR9, 0x20, URZ ;  /* 0x0000002009077890 */ /* 0x000fe2000ff1e03f */
[----:B------:R-:W-:Y:S01]  /*2280*/  ISETP.GT.AND P2, PT, R10, 0x8, P2 ;  /* 0x000000080a00780c */ /* 0x000fe20001744270 */
[----:B-----5:R-:W-:Y:S01]  /*2290*/  FMUL R12, R158, R9 ;  /* 0x000000099e0c7220 */ /* 0x020fe20000400000 */
[----:B------:R-:W-:Y:S01]  /*22a0*/  IADD3 R24, P4, R6, R16, RZ ;  /* 0x0000001006187210 */ /* 0x000fe20007f9e0ff */
[----:B------:R-:W-:Y:S02]  /*22b0*/  UIADD3.X UR8, URZ, UR10, URZ, UP0, !UPT ;  /* 0x0000000a3f087290 */ /* 0x000fe400087fe43f */
[----:B------:R-:W-:Y:S01]  /*22c0*/  IADD3 R18, P5, R18, UR7, RZ ;  /* 0x0000000712127c10 */ /* 0x000fe2000ffbe0ff */
[----:B------:R-:W-:Y:S01]  /*22d0*/  FFMA R155, R29, R8, R12 ;  /* 0x000000081d9b7223 */ /* 0x000fe2000000000c */
[----:B--2---:R-:W-:Y:S02]  /*22e0*/  IMAD.X R25, R7, 0x1, R17, P4 ;  /* 0x0000000107197824 */ /* 0x004fe400020e0611 */
[----:B------:R-:W-:-:S03]  /*22f0*/  IADD3.X R19, R19, UR8, RZ, P5, !PT ;  /* 0x0000000813137c10 */ /* 0x000fc6000affe4ff */
[----:B------:R2:W-:Y:S04]  /*2300*/  @P1 STG.E desc[UR14][R24.64], R155 ;  /* 0x0000009b18001986 */ /* 0x0005e8000c10190e */
[----:B------:R-:W3:Y:S01]  /*2310*/  @P2 LDG.E.LTC128B R158, desc[UR14][R18.64] ;  /* 0x0000000e129e2981 */ /* 0x000ee2000c1e1920 */
[----:B------:R-:W-:Y:S01]  /*2320*/  IADD3 R13, P1, R6, 0x20, RZ ;  /* 0x00000020060d7810 */ /* 0x000fe20007f3e0ff */
[----:B------:R-:W-:Y:S01]  /*2330*/  BSSY B1, `(.L_x_31) ;  /* 0x000000c000017945 */ /* 0x000fe20003800000 */
[----:B------:R-:W-:Y:S02]  /*2340*/  ISETP.GT.AND P4, PT, R10, 0x8, P0 ;  /* 0x000000080a00780c */ /* 0x000fe40000784270 */
[----:B------:R-:W-:Y:S01]  /*2350*/  IADD3 R14, P5, R13, R14, RZ ;  /* 0x0000000e0d0e7210 */ /* 0x000fe20007fbe0ff */
[----:B------:R-:W-:Y:S01]  /*2360*/  IMAD.X R12, RZ, RZ, R7, P1 ;  /* 0x000000ffff0c7224 */ /* 0x000fe200008e0607 */
[----:B0-----:R-:W-:-:S03]  /*2370*/  IADD3 R20, P0, R20, UR7, RZ ;  /* 0x0000000714147c10 */ /* 0x001fc6000ff1e0ff */
[----:B------:R-:W-:Y:S01]  /*2380*/  IMAD.X R15, R12, 0x1, R15, P5 ;  /* 0x000000010c0f7824 */ /* 0x000fe200028e060f */
[----:B------:R-:W-:Y:S01]  /*2390*/  IADD3.X R21, R21, UR8, RZ, P0, !PT ;  /* 0x0000000815157c10 */ /* 0x000fe200087fe4ff */
[----:B---3--:R-:W-:-:S04]  /*23a0*/  FMUL R29, R158, R9 ;  /* 0x000000099e1d7220 */ /* 0x008fc80000400000 */
[----:B------:R-:W-:-:S05]  /*23b0*/  FFMA R29, R30, R8, R29 ;  /* 0x000000081e1d7223 */ /* 0x000fca000000001d */
[----:B------:R2:W-:Y:S01]  /*23c0*/  @P2 STG.E desc[UR14][R14.64], R29 ;  /* 0x0000001d0e002986 */ /* 0x0005e2000c10190e */
[----:B------:R-:W-:Y:S05]  /*23d0*/  @!P4 BRA `(.L_x_32) ;  /* 0x000000000004c947 */ /* 0x000fea0003800000 */
[----:B------:R0:W5:Y:S02]  /*23e0*/  LDG.E.LTC128B R158, desc[UR14][R20.64] ;  /* 0x0000000e149e7981 */ /* 0x000164000c1e1920 */
.L_x_32:
[----:B------:R-:W-:Y:S05]  /*23f0*/  BSYNC B1 ;  /* 0x0000000000017941 */ /* 0x000fea0003800000 */
.L_x_31:
[----:B------:R-:W-:Y:S01]  /*2400*/  IADD3 R16, P2, R13, R16, RZ ;  /* 0x000000100d107210 */ /* 0x000fe20007f5e0ff */
[----:B--2--5:R-:W-:Y:S01]  /*2410*/  FMUL R14, R158, R9 ;  /* 0x000000099e0e7220 */ /* 0x024fe20000400000 */
[C---:B------:R-:W-:Y:S01]  /*2420*/  ISETP.GT.AND P1, PT, R11.reuse, 0x10, PT ;  /* 0x000000100b00780c */ /* 0x040fe20003f24270 */
[----:B------:R-:W-:Y:S01]  /*2430*/  BSSY B1, `(.L_x_33) ;  /* 0x000000b000017945 */ /* 0x000fe20003800000 */
[----:B------:R-:W-:Y:S01]  /*2440*/  ISETP.GT.AND P0, PT, R11, 0x11, PT ;  /* 0x000000110b00780c */ /* 0x000fe20003f04270 */
[----:B------:R-:W-:Y:S01]  /*2450*/  FFMA R31, R31, R8, R14 ;  /* 0x000000081f1f7223 */ /* 0x000fe2000000000e */
[----:B------:R-:W-:Y:S01]  /*2460*/  IMAD.X R17, R12, 0x1, R17, P2 ;  /* 0x000000010c117824 */ /* 0x000fe200010e0611 */
[----:B------:R-:W-:Y:S02]  /*2470*/  ISETP.GT.AND P5, PT, R10, RZ, P1 ;  /* 0x000000ff0a00720c */ /* 0x000fe40000fa4270 */
[----:B------:R-:W-:Y:S02]  /*2480*/  IADD3 R18, P2, R22, UR9, RZ ;  /* 0x0000000916127c10 */ /* 0x000fe4000ff5e0ff */
[----:B------:R2:W-:Y:S01]  /*2490*/  @P4 STG.E desc[UR14][R16.64], R31 ;  /* 0x0000001f10004986 */ /* 0x0005e2000c10190e */
[----:B------:R-:W-:-:S02]  /*24a0*/  IADD3 R14, P6, R26, R6, RZ ;  /* 0x000000061a0e7210 */ /* 0x000fc40007fde0ff */
[----:B------:R-:W-:-:S06]  /*24b0*/  IADD3.X R19, R23, UR10, RZ, P2, !PT ;  /* 0x0000000a17137c10 */ /* 0x000fcc00097fe4ff */
[----:B------:R-:W-:Y:S05]  /*24c0*/  @!P5 BRA `(.L_x_34) ;  /* 0x000000000004d947 */ /* 0x000fea0003800000 */
[----:B------:R3:W5:Y:S02]  /*24d0*/  LDG.E.LTC128B R158, desc[UR14][R18.64] ;  /* 0x0000000e129e7981 */ /* 0x000764000c1e1920 */
.L_x_34:
[----:B------:R-:W-:Y:S05]  /*24e0*/  BSYNC B1 ;  /* 0x0000000000017941 */ /* 0x000fea0003800000 */
.L_x_33:
[----:B--2--5:R-:W-:Y:S01]  /*24f0*/  FMUL R17, R158, R9 ;  /* 0x000000099e117220 */ /* 0x024fe20000400000 */
[----:B------:R-:W-:Y:S01]  /*2500*/  IMAD.X R15, R27, 0x1, R7, P6 ;  /* 0x000000011b0f7824 */ /* 0x000fe200030e0607 */
[----:B------:R-:W-:Y:S01]  /*2510*/  ISETP.GT.AND P2, PT, R10, RZ, P0 ;  /* 0x000000ff0a00720c */ /* 0x000fe20000744270 */
[----:B------:R-:W-:Y:S01]  /*2520*/  BSSY B1, `(.L_x_35) ;  /* 0x0000008000017945 */ /* 0x000fe20003800000 */
[----:B------:R-:W-:Y:S01]  /*2530*/  FFMA R17, R32, R8, R17 ;  /* 0x0000000820117223 */ /* 0x000fe20000000011 */
[----:B0-----:R-:W-:Y:S02]  /*2540*/  IADD3 R20, P6, R152, UR9, RZ ;  /* 0x0000000998147c10 */ /* 0x001fe4000ffde0ff */
[----:B------:R-:W-:Y:S02]  /*2550*/  IADD3 R16, P4, R24, R6, RZ ;  /* 0x0000000618107210 */ /* 0x000fe40007f9e0ff */
[----:B------:R0:W-:Y:S01]  /*2560*/  @P5 STG.E desc[UR14][R14.64], R17 ;  /* 0x000000110e005986 */ /* 0x0001e2000c10190e */
[----:B------:R-:W-:-:S05]  /*2570*/  IADD3.X R21, R153, UR10, RZ, P6, !PT ;  /* 0x0000000a99157c10 */ /* 0x000fca000b7fe4ff */
[----:B------:R-:W-:Y:S05]  /*2580*/  @!P2 BRA `(.L_x_36) ;  /* 0x000000000004a947 */ /* 0x000fea0003800000 */
[----:B------:R2:W5:Y:S02]  /*2590*/  LDG.E.LTC128B R158, desc[UR14][R20.64] ;  /* 0x0000000e149e7981 */ /* 0x000564000c1e1920 */
.L_x_36:
[----:B------:R-:W-:Y:S05]  /*25a0*/  BSYNC B1 ;  /* 0x0000000000017941 */ /* 0x000fea0003800000 */
.L_x_35:
[----:B-----5:R-:W-:Y:S01]  /*25b0*/  FMUL R28, R158, R9 ;  /* 0x000000099e1c7220 */ /* 0x020fe20000400000 */
[----:B0-----:R-:W-:Y:S01]  /*25c0*/  IMAD.X R17, R25, 0x1, R7, P4 ;  /* 0x0000000119117824 */ /* 0x001fe200020e0607 */
[----:B------:R-:W-:Y:S01]  /*25d0*/  ISETP.GT.AND P1, PT, R10, 0x8, P1 ;  /* 0x000000080a00780c */ /* 0x000fe20000f24270 */
[----:B------:R-:W-:Y:S01]  /*25e0*/  BSSY B1, `(.L_x_37) ;  /* 0x0000008000017945 */ /* 0x000fe20003800000 */
[----:B------:R-:W-:Y:S01]  /*25f0*/  FFMA R33, R33, R8, R28 ;  /* 0x0000000821217223 */ /* 0x000fe2000000001c */
[----:B------:R-:W-:Y:S02]  /*2600*/  IADD3 R22, P4, R22, UR7, RZ ;  /* 0x0000000716167c10 */ /* 0x000fe4000ff9e0ff */
[----:B------:R-:W-:Y:S02]  /*2610*/  IADD3 R28, P5, R13, R26, RZ ;  /* 0x0000001a0d1c7210 */ /* 0x000fe40007fbe0ff */
[----:B------:R0:W-:Y:S01]  /*2620*/  @P2 STG.E desc[UR14][R16.64], R33 ;  /* 0x0000002110002986 */ /* 0x0001e2000c10190e */
[----:B------:R-:W-:-:S05]  /*2630*/  IADD3.X R23, R23, UR8, RZ, P4, !PT ;  /* 0x0000000817177c10 */ /* 0x000fca000a7fe4ff */
[----:B------:R-:W-:Y:S05]  /*2640*/  @!P1 BRA `(.L_x_38) ;  /* 0x0000000000049947 */ /* 0x000fea0003800000 */
[----:B------:R4:W5:Y:S02]  /*2650*/  LDG.E.LTC128B R158, desc[UR14][R22.64] ;  /* 0x0000000e169e7981 */ /* 0x000964000c1e1920 */
.L_x_38:
[----:B------:R-:W-:Y:S05]  /*2660*/  BSYNC B1 ;  /* 0x0000000000017941 */ /* 0x000fea0003800000 */
.L_x_37:
[----:B----45:R-:W-:Y:S01]  /*2670*/  FMUL R23, R158, R9 ;  /* 0x000000099e177220 */ /* 0x030fe20000400000 */
[----:B------:R-:W-:Y:S01]  /*2680*/  IMAD.X R29, R12, 0x1, R27, P5 ;  /* 0x000000010c1d7824 */ /* 0x000fe200028e061b */
[----:B------:R-:W-:Y:S01]  /*2690*/  ISETP.GT.AND P2, PT, R10, 0x8, P0 ;  /* 0x000000080a00780c */ /* 0x000fe20000744270 */
[----:B------:R-:W-:Y:S01]  /*26a0*/  BSSY B1, `(.L_x_39) ;  /* 0x0000007000017945 */ /* 0x000fe20003800000 */
[----:B------:R-:W-:Y:S01]  /*26b0*/  FFMA R27, R34, R8, R23 ;  /* 0x00000008221b7223 */ /* 0x000fe20000000017 */
[----:B------:R-:W-:-:S04]  /*26c0*/  IADD3 R22, P0, R152, UR7, RZ ;  /* 0x0000000798167c10 */ /* 0x000fc8000ff1e0ff */
[----:B------:R4:W-:Y:S01]  /*26d0*/  @P1 STG.E desc[UR14][R28.64], R27 ;  /* 0x0000001b1c001986 */ /* 0x0009e2000c10190e */
[----:B------:R-:W-:-:S05]  /*26e0*/  IADD3.X R23, R153, UR8, RZ, P0, !PT ;  /* 0x0000000899177c10 */ /* 0x000fca00087fe4ff */
[----:B------:R-:W-:Y:S05]  /*26f0*/  @!P2 BRA `(.L_x_40) ;  /* 0x000000000004a947 */ /* 0x000fea0003800000 */
[----:B------:R0:W5:Y:S02]  /*2700*/  LDG.E.LTC128B R158, desc[UR14][R22.64] ;  /* 0x0000000e169e7981 */ /* 0x000164000c1e1920 */
.L_x_40:
[----:B------:R-:W-:Y:S05]  /*2710*/  BSYNC B1 ;  /* 0x0000000000017941 */ /* 0x000fea0003800000 */
.L_x_39:
[----:B0-----:R-:W-:Y:S01]  /*2720*/  IADD3 R22, P5, R13, R24, RZ ;  /* 0x000000180d167210 */ /* 0x001fe20007fbe0ff */
[----:B-----5:R-:W-:Y:S01]  /*2730*/  FMUL R26, R158, R9 ;  /* 0x000000099e1a7220 */ /* 0x020fe20000400000 */
[----:B------:R-:W-:Y:S01]  /*2740*/  ISETP.GT.AND P1, PT, R11, 0x18, PT ;  /* 0x000000180b00780c */ /* 0x000fe20003f24270 */
[----:B------:R-:W-:Y:S01]  /*2750*/  BSSY B1, `(.L_x_41) ;  /* 0x000000b000017945 */ /* 0x000fe20003800000 */
[----:B------:R-:W-:Y:S01]  /*2760*/  IADD3 R24, P6, R18, UR9, RZ ;  /* 0x0000000912187c10 */ /* 0x000fe2000ffde0ff */
[----:B------:R-:W-:Y:S01]  /*2770*/  FFMA R35, R35, R8, R26 ;  /* 0x0000000823237223 */ /* 0x000fe2000000001a */
[----:B------:R-:W-:Y:S01]  /*2780*/  IMAD.X R23, R12, 0x1, R25, P5 ;  /* 0x000000010c177824 */ /* 0x000fe200028e0619 */
[----:B------:R-:W-:Y:S02]  /*2790*/  ISETP.GT.AND P4, PT, R10, RZ, P1 ;  /* 0x000000ff0a00720c */ /* 0x000fe40000f84270 */
[----:B------:R-:W-:Y:S02]  /*27a0*/  ISETP.GT.AND P0, PT, R11, 0x19, PT ;  /* 0x000000190b00780c */ /* 0x000fe40003f04270 */
[----:B------:R0:W-:Y:S01]  /*27b0*/  @P2 STG.E desc[UR14][R22.64], R35 ;  /* 0x0000002316002986 */ /* 0x0001e2000c10190e */
[----:B------:R-:W-:-:S02]  /*27c0*/  IADD3 R26, P5, R14, R6, RZ ;  /* 0x000000060e1a7210 */ /* 0x000fc40007fbe0ff */
[----:B------:R-:W-:-:S06]  /*27d0*/  IADD3.X R25, R19, UR10, RZ, P6, !PT ;  /* 0x0000000a13197c10 */ /* 0x000fcc000b7fe4ff */
[----:B------:R-:W-:Y:S05]  /*27e0*/  @!P4 BRA `(.L_x_42) ;  /* 0x000000000004c947 */ /* 0x000fea0003800000 */
[----:B------:R0:W5:Y:S02]  /*27f0*/  LDG.E.LTC128B R158, desc[UR14][R24.64] ;  /* 0x0000000e189e7981 */ /* 0x000164000c1e1920 */
.L_x_42:
[----:B------:R-:W-:Y:S05]  /*2800*/  BSYNC B1 ;  /* 0x0000000000017941 */ /* 0x000fea0003800000 */
.L_x_41:
[----:B0----5:R-:W-:Y:S01]  /*2810*/  FMUL R23, R158, R9 ;  /* 0x000000099e177220 */ /* 0x021fe20000400000 */
[----:B----4-:R-:W-:Y:S01]  /*2820*/  IMAD.X R27, R15, 0x1, R7, P5 ;  /* 0x000000010f1b7824 */ /* 0x010fe200028e0607 */
[----:B------:R-:W-:Y:S01]  /*2830*/  ISETP.GT.AND P2, PT, R10, RZ, P0 ;  /* 0x000000ff0a00720c */ /* 0x000fe20000744270 */
        /* <DEDUP_REMOVED lines=8> */
.L_x_44:
[----:B------:R-:W-:Y:S05]  /*28c0*/  BSYNC B1 ;  /* 0x0000000000017941 */ /* 0x000fea0003800000 */
.L_x_43:
[----:B-----5:R-:W-:Y:S01]  /*28d0*/  FMUL R30, R158, R9 ;  /* 0x000000099e1e7220 */ /* 0x020fe20000400000 */
[----:B0-----:R-:W-:Y:S01]  /*28e0*/  IMAD.X R29, R17, 0x1, R7, P5 ;  /* 0x00000001111d7824 */ /* 0x001fe200028e0607 */
[----:B------:R-:W-:Y:S01]  /*28f0*/  ISETP.GT.AND P1, PT, R10, 0x8, P1 ;  /* 0x000000080a00780c */ /* 0x000fe20000f24270 */
[----:B------:R-:W-:Y:S01]  /*2900*/  BSSY B1, `(.L_x_45) ;  /* 0x0000008000017945 */ /* 0x000fe20003800000 */
[----:B------:R-:W-:Y:S01]  /*2910*/  FFMA R37, R37, R8, R30 ;  /* 0x0000000825257223 */ /* 0x000fe2000000001e */
[----:B---3--:R-:W-:Y:S02]  /*2920*/  IADD3 R18, P4, R18, UR7, RZ ;  /* 0x0000000712127c10 */ /* 0x008fe4000ff9e0ff */
[----:B------:R-:W-:Y:S02]  /*2930*/  IADD3 R30, P5, R14, R13, RZ ;  /* 0x0000000d0e1e7210 */ /* 0x000fe40007fbe0ff */
[----:B------:R0:W-:Y:S01]  /*2940*/  @P2 STG.E desc[UR14][R28.64], R37 ;  /* 0x000000251c002986 */ /* 0x0001e2000c10190e */
[----:B------:R-:W-:-:S05]  /*2950*/  IADD3.X R19, R19, UR8, RZ, P4, !PT ;  /* 0x0000000813137c10 */ /* 0x000fca000a7fe4ff */
[----:B------:R-:W-:Y:S05]  /*2960*/  @!P1 BRA `(.L_x_46) ;  /* 0x0000000000049947 */ /* 0x000fea0003800000 */
[----:B------:R3:W5:Y:S02]  /*2970*/  LDG.E.LTC128B R158, desc[UR14][R18.64] ;  /* 0x0000000e129e7981 */ /* 0x000764000c1e1920 */
.L_x_46:
[----:B------:R-:W-:Y:S05]  /*2980*/  BSYNC B1 ;  /* 0x0000000000017941 */ /* 0x000fea0003800000 */
.L_x_45:
[----:B---3-5:R-:W-:Y:S01]  /*2990*/  FMUL R19, R158, R9 ;  /* 0x000000099e137220 */ /* 0x028fe20000400000 */
        /* <DEDUP_REMOVED lines=9> */
.L_x_48:
[----:B------:R-:W-:Y:S05]  /*2a30*/  BSYNC B1 ;  /* 0x0000000000017941 */ /* 0x000fea0003800000 */
.L_x_47:
        /* <DEDUP_REMOVED lines=14> */
.L_x_50:
[----:B------:R-:W-:Y:S05]  /*2b20*/  BSYNC B1 ;  /* 0x0000000000017941 */ /* 0x000fea0003800000 */
.L_x_49:
[----:B0----5:R-:W-:Y:S01]  /*2b30*/  FMUL R15, R158, R9 ;  /* 0x000000099e0f7220 */ /* 0x021fe20000400000 */
[----:B---3--:R-:W-:Y:S01]  /*2b40*/  IMAD.X R19, R27, 0x1, R7, P5 ;  /* 0x000000011b137824 */ /* 0x008fe200028e0607 */
[----:B------:R-:W-:Y:S01]  /*2b50*/  ISETP.GT.AND P2, PT, R10, RZ, P0 ;  /* 0x000000ff0a00720c */ /* 0x000fe20000744270 */
[----:B------:R-:W-:Y:S01]  /*2b60*/  BSSY B1, `(.L_x_51) ;  /* 0x0000008000017945 */ /* 0x000fe20003800000 */
[----:B--2---:R-:W-:Y:S01]  /*2b70*/  FFMA R21, R40, R8, R15 ;  /* 0x0000000828157223 */ /* 0x004fe2000000000f */
[----:B------:R-:W-:Y:S02]  /*2b80*/  IADD3 R14, P6, R22, UR9, RZ ;  /* 0x00000009160e7c10 */ /* 0x000fe4000ffde0ff */
[----:B------:R-:W-:Y:S02]  /*2b90*/  IADD3 R20, P5, R28, R6, RZ ;  /* 0x000000061c147210 */ /* 0x000fe40007fbe0ff */
[----:B------:R0:W-:Y:S01]  /*2ba0*/  @P4 STG.E desc[UR14][R18.64], R21 ;  /* 0x0000001512004986 */ /* 0x0001e2000c10190e */
[----:B------:R-:W-:-:S05]  /*2bb0*/  IADD3.X R15, R23, UR10, RZ, P6, !PT ;  /* 0x0000000a170f7c10 */ /* 0x000fca000b7fe4ff */
[----:B------:R-:W-:Y:S05]  /*2bc0*/  @!P2 BRA `(.L_x_52) ;  /* 0x000000000004a947 */ /* 0x000fea0003800000 */
[----:B------:R2:W5:Y:S02]  /*2bd0*/  LDG.E.LTC128B R158, desc[UR14][R14.64] ;  /* 0x0000000e0e9e7981 */ /* 0x000564000c1e1920 */
.L_x_52:
[----:B------:R-:W-:Y:S05]  /*2be0*/  BSYNC B1 ;  /* 0x0000000000017941 */ /* 0x000fea0003800000 */
.L_x_51:
        /* <DEDUP_REMOVED lines=11> */
.L_x_54:
[----:B------:R-:W-:Y:S05]  /*2ca0*/  BSYNC B1 ;  /* 0x0000000000017941 */ /* 0x000fea0003800000 */
.L_x_53:
[----:B---3-5:R-:W-:Y:S01]  /*2cb0*/  FMUL R25, R158, R9 ;  /* 0x000000099e197220 */ /* 0x028fe20000400000 */
[----:B------:R-:W-:Y:S01]  /*2cc0*/  IMAD.X R31, R27, 0x1, R12, P5 ;  /* 0x000000011b1f7824 */ /* 0x000fe200028e060c */
[----:B------:R-:W-:Y:S01]  /*2cd0*/  ISETP.GT.AND P2, PT, R10, 0x8, P0 ;  /* 0x000000080a00780c */ /* 0x000fe20000744270 */
[----:B------:R-:W-:Y:S01]  /*2ce0*/  BSSY B1, `(.L_x_55) ;  /* 0x0000007000017945 */ /* 0x000fe20003800000 */
[----:B------:R-:W-:Y:S01]  /*2cf0*/  FFMA R25, R42, R8, R25 ;  /* 0x000000082a197223 */ /* 0x000fe20000000019 */
[----:B----4-:R-:W-:-:S04]  /*2d00*/  IADD3 R22, P0, R22, UR7, RZ ;  /* 0x0000000716167c10 */ /* 0x010fc8000ff1e0ff */
[----:B------:R3:W-:Y:S01]  /*2d10*/  @P1 STG.E desc[UR14][R30.64], R25 ;  /* 0x000000191e001986 */ /* 0x0007e2000c10190e */
[----:B------:R-:W-:-:S05]  /*2d20*/  IADD3.X R23, R23, UR8, RZ, P0, !PT ;  /* 0x0000000817177c10 */ /* 0x000fca00087fe4ff */
[----:B------:R-:W-:Y:S05]  /*2d30*/  @!P2 BRA `(.L_x_56) ;  /* 0x000000000004a947 */ /* 0x000fea0003800000 */
[----:B------:R4:W5:Y:S02]  /*2d40*/  LDG.E.LTC128B R158, desc[UR14][R22.64] ;  /* 0x0000000e169e7981 */ /* 0x000964000c1e1920 */
.L_x_56:
[----:B------:R-:W-:Y:S05]  /*2d50*/  BSYNC B1 ;  /* 0x0000000000017941 */ /* 0x000fea0003800000 */
.L_x_55:
[----:B----4-:R-:W-:Y:S01]  /*2d60*/  IADD3 R22, P5, R28, R13, RZ ;  /* 0x0000000d1c167210 */ /* 0x010fe20007fbe0ff */
[----:B-----5:R-:W-:Y:S01]  /*2d70*/  FMUL R24, R158, R9 ;  /* 0x000000099e187220 */ /* 0x020fe20000400000 */
        /* <DEDUP_REMOVED lines=9> */
[----:B---3--:R-:W-:-:S06]  /*2e10*/  IADD3.X R25, R17, UR10, RZ, P6, !PT ;  /* 0x0000000a11197c10 */ /* 0x008fcc000b7fe4ff */
[----:B------:R-:W-:Y:S05]  /*2e20*/  @!P4 BRA `(.L_x_58) ;  /* 0x000000000004c947 */ /* 0x000fea0003800000 */
[----:B------:R3:W5:Y:S02]  /*2e30*/  LDG.E.LTC128B R158, desc[UR14][R24.64] ;  /* 0x0000000e189e7981 */ /* 0x000764000c1e1920 */
.L_x_58:
[----:B------:R-:W-:Y:S05]  /*2e40*/  BSYNC B1 ;  /* 0x0000000000017941 */ /* 0x000fea0003800000 */
.L_x_57:
[----:B----45:R-:W-:Y:S01]  /*2e50*/  FMUL R23, R158, R9 ;  /* 0x000000099e177220 */ /* 0x030fe20000400000 */
[----:B------:R-:W-:Y:S01]  /*2e60*/  IMAD.X R27, R19, 0x1, R7, P5 ;  /* 0x00000001131b7824 */ /* 0x000fe200028e0607 */
        /* <DEDUP_REMOVED lines=9> */
.L_x_60:
[----:B------:R-:W-:Y:S05]  /*2f00*/  BSYNC B1 ;  /* 0x0000000000017941 */ /* 0x000fea0003800000 */
.L_x_59:
[----:B-----5:R-:W-:Y:S01]  /*2f10*/  FMUL R30, R158, R9 ;  /* 0x000000099e1e7220 */ /* 0x020fe20000400000 */
[----:B----4-:R-:W-:Y:S01]  /*2f20*/  IMAD.X R29, R21, 0x1, R7, P5 ;  /* 0x00000001151d7824 */ /* 0x010fe200028e0607 */
        /* <DEDUP_REMOVED lines=9> */
.L_x_62:
[----:B------:R-:W-:Y:S05]  /*2fc0*/  BSYNC B1 ;  /* 0x0000000000017941 */ /* 0x000fea0003800000 */
.L_x_61:
[----:B0----5:R-:W-:Y:S01]  /*2fd0*/  FMUL R17, R158, R9 ;  /* 0x000000099e117220 */ /* 0x021fe20000400000 */
[----:B------:R-:W-:Y:S01]  /*2fe0*/  IMAD.X R31, R19, 0x1, R12, P5 ;  /* 0x00000001131f7824 */ /* 0x000fe200028e060c */
[----:B------:R-:W-:Y:S01]  /*2ff0*/  ISETP.GT.AND P2, PT, R10, 0x8, P0 ;  /* 0x000000080a00780c */ /* 0x000fe20000744270 */
[----:B------:R-:W-:Y:S01]  /*3000*/  BSSY B1, `(.L_x_63) ;  /* 0x0000007000017945 */ /* 0x000fe20003800000 */
[----:B------:R-:W-:Y:S01]  /*3010*/  FFMA R17, R46, R8, R17 ;  /* 0x000000082e117223 */ /* 0x000fe20000000011 */
[----:B--2---:R-:W-:-:S04]  /*3020*/  IADD3 R14, P0, R14, UR7, RZ ;  /* 0x000000070e0e7c10 */ /* 0x004fc8000ff1e0ff */
[----:B------:R0:W-:Y:S01]  /*3030*/  @P1 STG.E desc[UR14][R30.64], R17 ;  /* 0x000000111e001986 */ /* 0x0001e2000c10190e */
[----:B------:R-:W-:-:S05]  /*3040*/  IADD3.X R15, R15, UR8, RZ, P0, !PT ;  /* 0x000000080f0f7c10 */ /* 0x000fca00087fe4ff */
[----:B------:R-:W-:Y:S05]  /*3050*/  @!P2 BRA `(.L_x_64) ;  /* 0x000000000004a947 */ /* 0x000fea0003800000 */
[----:B------:R2:W5:Y:S02]  /*3060*/  LDG.E.LTC128B R158, desc[UR14][R14.64] ;  /* 0x0000000e0e9e7981 */ /* 0x000564000c1e1920 */
.L_x_64:
[----:B------:R-:W-:Y:S05]  /*3070*/  BSYNC B1 ;  /* 0x0000000000017941 */ /* 0x000fea0003800000 */
.L_x_63:
[----:B--2---:R-:W-:Y:S01]  /*3080*/  IADD3 R14, P5, R20, R13, RZ ;  /* 0x0000000d140e7210 */ /* 0x004fe20007fbe0ff */
        /* <DEDUP_REMOVED lines=10> */
[----:B0-----:R-:W-:-:S06]  /*3130*/  IADD3.X R17, R25, UR10, RZ, P6, !PT ;  /* 0x0000000a19117c10 */ /* 0x001fcc000b7fe4ff */
[----:B------:R-:W-:Y:S05]  /*3140*/  @!P4 BRA `(.L_x_66) ;  /* 0x000000000004c947 */ /* 0x000fea0003800000 */
[----:B------:R0:W5:Y:S02]  /*3150*/  LDG.E.LTC128B R158, desc[UR14][R16.64] ;  /* 0x0000000e109e7981 */ /* 0x000164000c1e1920 */
.L_x_66:
[----:B------:R-:W-:Y:S05]  /*3160*/  BSYNC B1 ;  /* 0x0000000000017941 */ /* 0x000fea0003800000 */
.L_x_65:
[----:B--2--5:R-:W-:Y:S01]  /*3170*/  FMUL R15, R158, R9 ;  /* 0x000000099e0f7220 */ /* 0x024fe20000400000 */
        /* <DEDUP_REMOVED lines=10> */
.L_x_68:
[----:B------:R-:W-:Y:S05]  /*3220*/  BSYNC B1 ;  /* 0x0000000000017941 */ /* 0x000fea0003800000 */
.L_x_67:
[----:B-----5:R-:W-:Y:S01]  /*3230*/  FMUL R30, R158, R9 ;  /* 0x000000099e1e7220 */ /* 0x020fe20000400000 */
[----:B--2---:R-:W-:Y:S01]  /*3240*/  IMAD.X R21, R29, 0x1, R7, P5 ;  /* 0x000000011d157824 */ /* 0x004fe200028e0607 */
        /* <DEDUP_REMOVED lines=9> */
.L_x_70:
[----:B------:R-:W-:Y:S05]  /*32e0*/  BSYNC B1 ;  /* 0x0000000000017941 */ /* 0x000fea0003800000 */
.L_x_69:
        /* <DEDUP_REMOVED lines=10> */
.L_x_72:
[----:B------:R-:W-:Y:S05]  /*3390*/  BSYNC B1 ;  /* 0x0000000000017941 */ /* 0x000fea0003800000 */
.L_x_71:
[----:B0-----:R-:W-:Y:S01]  /*33a0*/  IADD3 R22, P5, R28, R13, RZ ;  /* 0x0000000d1c167210 */ /* 0x001fe20007fbe0ff */
        /* <DEDUP_REMOVED lines=13> */
.L_x_74:
[----:B------:R-:W-:Y:S05]  /*3480*/  BSYNC B1 ;  /* 0x0000000000017941 */ /* 0x000fea0003800000 */
.L_x_73:
[----:B0----5:R-:W-:Y:S01]  /*3490*/  FMUL R23, R158, R9 ;  /* 0x000000099e177220 */ /* 0x021fe20000400000 */
[----:B------:R-:W-:Y:S01]  /*34a0*/  IMAD.X R27, R19, 0x1, R7, P5 ;  /* 0x00000001131b7824 */ /* 0x000fe200028e0607 */
[----:B------:R-:W-:Y:S01]  /*34b0*/  ISETP.GT.AND P2, PT, R10, RZ, P0 ;  /* 0x000000ff0a00720c */ /* 0x000fe20000744270 */
[----:B------:R-:W-:Y:S01]  /*34c0*/  BSSY B1, `(.L_x_75) ;  /* 0x0000008000017945 */ /* 0x000fe20003800000 */
[----:B----4-:R-:W-:Y:S01]  /*34d0*/  FFMA R29, R52, R8, R23 ;  /* 0x00000008341d7223 */ /* 0x010fe20000000017 */
[----:B------:R-:W-:Y:S02]  /*34e0*/  IADD3 R22, P6, R14, UR9, RZ ;  /* 0x000000090e167c10 */ /* 0x000fe4000ffde0ff */
[----:B------:R-:W-:Y:S02]  /*34f0*/  IADD3 R28, P5, R20, R6, RZ ;  /* 0x00000006141c7210 */ /* 0x000fe40007fbe0ff */
[----:B------:R0:W-:Y:S01]  /*3500*/  @P4 STG.E desc[UR14][R26.64], R29 ;  /* 0x0000001d1a004986 */ /* 0x0001e2000c10190e */
[----:B------:R-:W-:-:S05]  /*3510*/  IADD3.X R23, R15, UR10, RZ, P6, !PT ;  /* 0x0000000a0f177c10 */ /* 0x000fca000b7fe4ff */
[----:B------:R-:W-:Y:S05]  /*3520*/  @!P2 BRA `(.L_x_76) ;  /* 0x000000000004a947 */ /* 0x000fea0003800000 */
[----:B------:R4:W5:Y:S02]  /*3530*/  LDG.E.LTC128B R158, desc[UR14][R22.64] ;  /* 0x0000000e169e7981 */ /* 0x000964000c1e1920 */
.L_x_76:
[----:B------:R-:W-:Y:S05]  /*3540*/  BSYNC B1 ;  /* 0x0000000000017941 */ /* 0x000fea0003800000 */
.L_x_75:
        /* <DEDUP_REMOVED lines=11> */
.L_x_78:
[----:B------:R-:W-:Y:S05]  /*3600*/  BSYNC B1 ;  /* 0x0000000000017941 */ /* 0x000fea0003800000 */
.L_x_77:
[----:B0----5:R-:W-:Y:S01]  /*3610*/  FMUL R17, R158, R9 ;  /* 0x000000099e117220 */ /* 0x021fe20000400000 */
        /* <DEDUP_REMOVED lines=9> */
.L_x_80:
[----:B------:R-:W-:Y:S05]  /*36b0*/  BSYNC B1 ;  /* 0x0000000000017941 */ /* 0x000fea0003800000 */
.L_x_79:
        /* <DEDUP_REMOVED lines=14> */
.L_x_82:
[----:B------:R-:W-:Y:S05]  /*37a0*/  BSYNC B1 ;  /* 0x0000000000017941 */ /* 0x000fea0003800000 */
.L_x_81:
[----:B0----5:R-:W-:Y:S01]  /*37b0*/  FMUL R15, R158, R9 ;  /* 0x000000099e0f7220 */ /* 0x021fe20000400000 */
[----:B------:R-:W-:Y:S01]  /*37c0*/  IMAD.X R19, R27, 0x1, R7, P5 ;  /* 0x000000011b137824 */ /* 0x000fe200028e0607 */
        /* <DEDUP_REMOVED lines=9> */
.L_x_84:
[----:B------:R-:W-:Y:S05]  /*3860*/  BSYNC B1 ;  /* 0x0000000000017941 */ /* 0x000fea0003800000 */
.L_x_83:
        /* <DEDUP_REMOVED lines=11> */
.L_x_86:
[----:B------:R-:W-:Y:S05]  /*3920*/  BSYNC B1 ;  /* 0x0000000000017941 */ /* 0x000fea0003800000 */
.L_x_85:
        /* <DEDUP_REMOVED lines=10> */
.L_x_88:
[----:B------:R-:W-:Y:S05]  /*39d0*/  BSYNC B1 ;  /* 0x0000000000017941 */ /* 0x000fea0003800000 */
.L_x_87:
        /* <DEDUP_REMOVED lines=14> */
.L_x_90:
[----:B------:R-:W-:Y:S05]  /*3ac0*/  BSYNC B1 ;  /* 0x0000000000017941 */ /* 0x000fea0003800000 */
.L_x_89:
        /* <DEDUP_REMOVED lines=11> */
.L_x_92:
[----:B------:R-:W-:Y:S05]  /*3b80*/  BSYNC B1 ;  /* 0x0000000000017941 */ /* 0x000fea0003800000 */
.L_x_91:
        /* <DEDUP_REMOVED lines=11> */
.L_x_94:
[----:B------:R-:W-:Y:S05]  /*3c40*/  BSYNC B1 ;  /* 0x0000000000017941 */ /* 0x000fea0003800000 */
.L_x_93:
        /* <DEDUP_REMOVED lines=10> */
.L_x_96:
[----:B------:R-:W-:Y:S05]  /*3cf0*/  BSYNC B1 ;  /* 0x0000000000017941 */ /* 0x000fea0003800000 */
.L_x_95:
        /* <DEDUP_REMOVED lines=14> */
.L_x_98:
[----:B------:R-:W-:Y:S05]  /*3de0*/  BSYNC B1 ;  /* 0x0000000000017941 */ /* 0x000fea0003800000 */
.L_x_97:
        /* <DEDUP_REMOVED lines=11> */
.L_x_100:
[----:B------:R-:W-:Y:S05]  /*3ea0*/  BSYNC B1 ;  /* 0x0000000000017941 */ /* 0x000fea0003800000 */
.L_x_99:
        /* <DEDUP_REMOVED lines=11> */
.L_x_102:
[----:B------:R-:W-:Y:S05]  /*3f60*/  BSYNC B1 ;  /* 0x0000000000017941 */ /* 0x000fea0003800000 */
.L_x_101:
        /* <DEDUP_REMOVED lines=10> */
.L_x_104:
[----:B------:R-:W-:Y:S05]  /*4010*/  BSYNC B1 ;  /* 0x0000000000017941 */ /* 0x000fea0003800000 */
.L_x_103:
        /* <DEDUP_REMOVED lines=14> */
.L_x_106:
[----:B------:R-:W-:Y:S05]  /*4100*/  BSYNC B1 ;  /* 0x0000000000017941 */ /* 0x000fea0003800000 */
.L_x_105:
        /* <DEDUP_REMOVED lines=11> */
.L_x_108:
[----:B------:R-:W-:Y:S05]  /*41c0*/  BSYNC B1 ;  /* 0x0000000000017941 */ /* 0x000fea0003800000 */
.L_x_107:
        /* <DEDUP_REMOVED lines=11> */
.L_x_110:
[----:B------:R-:W-:Y:S05]  /*4280*/  BSYNC B1 ;  /* 0x0000000000017941 */ /* 0x000fea0003800000 */
.L_x_109:
        /* <DEDUP_REMOVED lines=10> */
.L_x_112:
[----:B------:R-:W-:Y:S05]  /*4330*/  BSYNC B1 ;  /* 0x0000000000017941 */ /* 0x000fea0003800000 */
.L_x_111:
        /* <DEDUP_REMOVED lines=14> */
.L_x_114:
[----:B------:R-:W-:Y:S05]  /*4420*/  BSYNC B1 ;  /* 0x0000000000017941 */ /* 0x000fea0003800000 */
.L_x_113:
        /* <DEDUP_REMOVED lines=11> */
.L_x_116:
[----:B------:R-:W-:Y:S05]  /*44e0*/  BSYNC B1 ;  /* 0x0000000000017941 */ /* 0x000fea0003800000 */
.L_x_115:
        /* <DEDUP_REMOVED lines=11> */
.L_x_118:
[----:B------:R-:W-:Y:S05]  /*45a0*/  BSYNC B1 ;  /* 0x0000000000017941 */ /* 0x000fea0003800000 */
.L_x_117:
        /* <DEDUP_REMOVED lines=10> */
.L_x_120:
[----:B------:R-:W-:Y:S05]  /*4650*/  BSYNC B1 ;  /* 0x0000000000017941 */ /* 0x000fea0003800000 */
.L_x_119:
        /* <DEDUP_REMOVED lines=14> */
.L_x_122:
[----:B------:R-:W-:Y:S05]  /*4740*/  BSYNC B1 ;  /* 0x0000000000017941 */ /* 0x000fea0003800000 */
.L_x_121:
        /* <DEDUP_REMOVED lines=11> */
.L_x_124:
[----:B------:R-:W-:Y:S05]  /*4800*/  BSYNC B1 ;  /* 0x0000000000017941 */ /* 0x000fea0003800000 */
.L_x_123:
        /* <DEDUP_REMOVED lines=11> */
.L_x_126:
[----:B------:R-:W-:Y:S05]  /*48c0*/  BSYNC B1 ;  /* 0x0000000000017941 */ /* 0x000fea0003800000 */
.L_x_125:
        /* <DEDUP_REMOVED lines=10> */
.L_x_128:
[----:B------:R-:W-:Y:S05]  /*4970*/  BSYNC B1 ;  /* 0x0000000000017941 */ /* 0x000fea0003800000 */
.L_x_127:
        /* <DEDUP_REMOVED lines=14> */
.L_x_130:
[----:B------:R-:W-:Y:S05]  /*4a60*/  BSYNC B1 ;  /* 0x0000000000017941 */ /* 0x000fea0003800000 */
.L_x_129:
        /* <DEDUP_REMOVED lines=11> */
.L_x_132:
[----:B------:R-:W-:Y:S05]  /*4b20*/  BSYNC B1 ;  /* 0x0000000000017941 */ /* 0x000fea0003800000 */
.L_x_131:
        /* <DEDUP_REMOVED lines=11> */
.L_x_134:
[----:B------:R-:W-:Y:S05]  /*4be0*/  BSYNC B1 ;  /* 0x0000000000017941 */ /* 0x000fea0003800000 */
.L_x_133:
        /* <DEDUP_REMOVED lines=10> */
.L_x_136:
[----:B------:R-:W-:Y:S05]  /*4c90*/  BSYNC B1 ;  /* 0x0000000000017941 */ /* 0x000fea0003800000 */
.L_x_135:
        /* <DEDUP_REMOVED lines=14> */
.L_x_138:
[----:B------:R-:W-:Y:S05]  /*4d80*/  BSYNC B1 ;  /* 0x0000000000017941 */ /* 0x000fea0003800000 */
.L_x_137:
        /* <DEDUP_REMOVED lines=11> */
.L_x_140:
[----:B------:R-:W-:Y:S05]  /*4e40*/  BSYNC B1 ;  /* 0x0000000000017941 */ /* 0x000fea0003800000 */
.L_x_139:
        /* <DEDUP_REMOVED lines=11> */
.L_x_142:
[----:B------:R-:W-:Y:S05]  /*4f00*/  BSYNC B1 ;  /* 0x0000000000017941 */ /* 0x000fea0003800000 */
.L_x_141:
        /* <DEDUP_REMOVED lines=10> */
.L_x_144:
[----:B------:R-:W-:Y:S05]  /*4fb0*/  BSYNC B1 ;  /* 0x0000000000017941 */ /* 0x000fea0003800000 */
.L_x_143:
        /* <DEDUP_REMOVED lines=14> */
.L_x_146:
[----:B------:R-:W-:Y:S05]  /*50a0*/  BSYNC B1 ;  /* 0x0000000000017941 */ /* 0x000fea0003800000 */
.L_x_145:
        /* <DEDUP_REMOVED lines=11> */
.L_x_148:
[----:B------:R-:W-:Y:S05]  /*5160*/  BSYNC B1 ;  /* 0x0000000000017941 */ /* 0x000fea0003800000 */
.L_x_147:
        /* <DEDUP_REMOVED lines=11> */
.L_x_150:
[----:B------:R-:W-:Y:S05]  /*5220*/  BSYNC B1 ;  /* 0x0000000000017941 */ /* 0x000fea0003800000 */
.L_x_149:
        /* <DEDUP_REMOVED lines=10> */
.L_x_152:
[----:B------:R-:W-:Y:S05]  /*52d0*/  BSYNC B1 ;  /* 0x0000000000017941 */ /* 0x000fea0003800000 */
.L_x_151:
        /* <DEDUP_REMOVED lines=14> */
.L_x_154:
[----:B------:R-:W-:Y:S05]  /*53c0*/  BSYNC B1 ;  /* 0x0000000000017941 */ /* 0x000fea0003800000 */
.L_x_153:
        /* <DEDUP_REMOVED lines=11> */
.L_x_156:
[----:B------:R-:W-:Y:S05]  /*5480*/  BSYNC B1 ;  /* 0x0000000000017941 */ /* 0x000fea0003800000 */
.L_x_155:
        /* <DEDUP_REMOVED lines=11> */
.L_x_158:
[----:B------:R-:W-:Y:S05]  /*5540*/  BSYNC B1 ;  /* 0x0000000000017941 */ /* 0x000fea0003800000 */
.L_x_157:
        /* <DEDUP_REMOVED lines=10> */
.L_x_160:
[----:B------:R-:W-:Y:S05]  /*55f0*/  BSYNC B1 ;  /* 0x0000000000017941 */ /* 0x000fea0003800000 */
.L_x_159:
        /* <DEDUP_REMOVED lines=14> */
.L_x_162:
[----:B------:R-:W-:Y:S05]  /*56e0*/  BSYNC B1 ;  /* 0x0000000000017941 */ /* 0x000fea0003800000 */
.L_x_161:
        /* <DEDUP_REMOVED lines=11> */
.L_x_164:
[----:B------:R-:W-:Y:S05]  /*57a0*/  BSYNC B1 ;  /* 0x0000000000017941 */ /* 0x000fea0003800000 */
.L_x_163:
        /* <DEDUP_REMOVED lines=11> */
.L_x_166:
[----:B------:R-:W-:Y:S05]  /*5860*/  BSYNC B1 ;  /* 0x0000000000017941 */ /* 0x000fea0003800000 */
.L_x_165:
        /* <DEDUP_REMOVED lines=10> */
.L_x_168:
[----:B------:R-:W-:Y:S05]  /*5910*/  BSYNC B1 ;  /* 0x0000000000017941 */ /* 0x000fea0003800000 */
.L_x_167:
        /* <DEDUP_REMOVED lines=14> */
.L_x_170:
[----:B------:R-:W-:Y:S05]  /*5a00*/  BSYNC B1 ;  /* 0x0000000000017941 */ /* 0x000fea0003800000 */
.L_x_169:
        /* <DEDUP_REMOVED lines=11> */
.L_x_172:
[----:B------:R-:W-:Y:S05]  /*5ac0*/  BSYNC B1 ;  /* 0x0000000000017941 */ /* 0x000fea0003800000 */
.L_x_171:
        /* <DEDUP_REMOVED lines=11> */
.L_x_174:
[----:B------:R-:W-:Y:S05]  /*5b80*/  BSYNC B1 ;  /* 0x0000000000017941 */ /* 0x000fea0003800000 */
.L_x_173:
        /* <DEDUP_REMOVED lines=10> */
.L_x_176:
[----:B------:R-:W-:Y:S05]  /*5c30*/  BSYNC B1 ;  /* 0x0000000000017941 */ /* 0x000fea0003800000 */
.L_x_175:
        /* <DEDUP_REMOVED lines=14> */
.L_x_178:
[----:B------:R-:W-:Y:S05]  /*5d20*/  BSYNC B1 ;  /* 0x0000000000017941 */ /* 0x000fea0003800000 */
.L_x_177:
        /* <DEDUP_REMOVED lines=11> */
.L_x_180:
[----:B------:R-:W-:Y:S05]  /*5de0*/  BSYNC B1 ;  /* 0x0000000000017941 */ /* 0x000fea0003800000 */
.L_x_179:
        /* <DEDUP_REMOVED lines=11> */
.L_x_182:
[----:B------:R-:W-:Y:S05]  /*5ea0*/  BSYNC B1 ;  /* 0x0000000000017941 */ /* 0x000fea0003800000 */
.L_x_181:
        /* <DEDUP_REMOVED lines=10> */
.L_x_184:
[----:B------:R-:W-:Y:S05]  /*5f50*/  BSYNC B1 ;  /* 0x0000000000017941 */ /* 0x000fea0003800000 */
.L_x_183:
        /* <DEDUP_REMOVED lines=14> */
.L_x_186:
[----:B------:R-:W-:Y:S05]  /*6040*/  BSYNC B1 ;  /* 0x0000000000017941 */ /* 0x000fea0003800000 */
.L_x_185:
        /* <DEDUP_REMOVED lines=11> */
.L_x_188:
[----:B------:R-:W-:Y:S05]  /*6100*/  BSYNC B1 ;  /* 0x0000000000017941 */ /* 0x000fea0003800000 */
.L_x_187:
        /* <DEDUP_REMOVED lines=11> */
.L_x_190:
[----:B------:R-:W-:Y:S05]  /*61c0*/  BSYNC B1 ;  /* 0x0000000000017941 */ /* 0x000fea0003800000 */
.L_x_189:
        /* <DEDUP_REMOVED lines=10> */
.L_x_192:
[----:B------:R-:W-:Y:S05]  /*6270*/  BSYNC B1 ;  /* 0x0000000000017941 */ /* 0x000fea0003800000 */
.L_x_191:
        /* <DEDUP_REMOVED lines=14> */
.L_x_194:
[----:B------:R-:W-:Y:S05]  /*6360*/  BSYNC B1 ;  /* 0x0000000000017941 */ /* 0x000fea0003800000 */
.L_x_193:
        /* <DEDUP_REMOVED lines=11> */
.L_x_196:
[----:B------:R-:W-:Y:S05]  /*6420*/  BSYNC B1 ;  /* 0x0000000000017941 */ /* 0x000fea0003800000 */
.L_x_195:
        /* <DEDUP_REMOVED lines=11> */
.L_x_198:
[----:B------:R-:W-:Y:S05]  /*64e0*/  BSYNC B1 ;  /* 0x0000000000017941 */ /* 0x000fea0003800000 */
.L_x_197:
        /* <DEDUP_REMOVED lines=10> */
.L_x_200:
[----:B------:R-:W-:Y:S05]  /*6590*/  BSYNC B1 ;  /* 0x0000000000017941 */ /* 0x000fea0003800000 */
.L_x_199:
        /* <DEDUP_REMOVED lines=14> */
.L_x_202:
[----:B------:R-:W-:Y:S05]  /*6680*/  BSYNC B1 ;  /* 0x0000000000017941 */ /* 0x000fea0003800000 */
.L_x_201:
        /* <DEDUP_REMOVED lines=11> */
.L_x_204:
[----:B------:R-:W-:Y:S05]  /*6740*/  BSYNC B1 ;  /* 0x0000000000017941 */ /* 0x000fea0003800000 */
.L_x_203:
        /* <DEDUP_REMOVED lines=11> */
.L_x_206:
[----:B------:R-:W-:Y:S05]  /*6800*/  BSYNC B1 ;  /* 0x0000000000017941 */ /* 0x000fea0003800000 */
.L_x_205:
        /* <DEDUP_REMOVED lines=10> */
.L_x_208:
[----:B------:R-:W-:Y:S05]  /*68b0*/  BSYNC B1 ;  /* 0x0000000000017941 */ /* 0x000fea0003800000 */
.L_x_207:
        /* <DEDUP_REMOVED lines=14> */
.L_x_210:
[----:B------:R-:W-:Y:S05]  /*69a0*/  BSYNC B1 ;  /* 0x0000000000017941 */ /* 0x000fea0003800000 */
.L_x_209:
        /* <DEDUP_REMOVED lines=11> */
.L_x_212:
[----:B------:R-:W-:Y:S05]  /*6a60*/  BSYNC B1 ;  /* 0x0000000000017941 */ /* 0x000fea0003800000 */
.L_x_211:
        /* <DEDUP_REMOVED lines=11> */
.L_x_214:
[----:B------:R-:W-:Y:S05]  /*6b20*/  BSYNC B1 ;  /* 0x0000000000017941 */ /* 0x000fea0003800000 */
.L_x_213:
        /* <DEDUP_REMOVED lines=10> */
.L_x_216:
[----:B------:R-:W-:Y:S05]  /*6bd0*/  BSYNC B1 ;  /* 0x0000000000017941 */ /* 0x000fea0003800000 */
.L_x_215:
        /* <DEDUP_REMOVED lines=14> */
.L_x_218:
[----:B------:R-:W-:Y:S05]  /*6cc0*/  BSYNC B1 ;  /* 0x0000000000017941 */ /* 0x000fea0003800000 */
.L_x_217:
        /* <DEDUP_REMOVED lines=11> */
.L_x_220:
[----:B------:R-:W-:Y:S05]  /*6d80*/  BSYNC B1 ;  /* 0x0000000000017941 */ /* 0x000fea0003800000 */
.L_x_219:
        /* <DEDUP_REMOVED lines=11> */
.L_x_222:
[----:B------:R-:W-:Y:S05]  /*6e40*/  BSYNC B1 ;  /* 0x0000000000017941 */ /* 0x000fea0003800000 */
.L_x_221:
        /* <DEDUP_REMOVED lines=10> */
.L_x_224:
[----:B------:R-:W-:Y:S05]  /*6ef0*/  BSYNC B1 ;  /* 0x0000000000017941 */ /* 0x000fea0003800000 */
.L_x_223:
        /* <DEDUP_REMOVED lines=14> */
.L_x_226:
[----:B------:R-:W-:Y:S05]  /*6fe0*/  BSYNC B1 ;  /* 0x0000000000017941 */ /* 0x000fea0003800000 */
.L_x_225:
        /* <DEDUP_REMOVED lines=11> */
.L_x_228:
[----:B------:R-:W-:Y:S05]  /*70a0*/  BSYNC B1 ;  /* 0x0000000000017941 */ /* 0x000fea0003800000 */
.L_x_227:
        /* <DEDUP_REMOVED lines=11> */
.L_x_230:
[----:B------:R-:W-:Y:S05]  /*7160*/  BSYNC B1 ;  /* 0x0000000000017941 */ /* 0x000fea0003800000 */
.L_x_229:
        /* <DEDUP_REMOVED lines=10> */
.L_x_232:
[----:B------:R-:W-:Y:S05]  /*7210*/  BSYNC B1 ;  /* 0x0000000000017941 */ /* 0x000fea0003800000 */
.L_x_231:
        /* <DEDUP_REMOVED lines=14> */
.L_x_234:
[----:B------:R-:W-:Y:S05]  /*7300*/  BSYNC B1 ;  /* 0x0000000000017941 */ /* 0x000fea0003800000 */
.L_x_233:
        /* <DEDUP_REMOVED lines=11> */
.L_x_236:
[----:B------:R-:W-:Y:S05]  /*73c0*/  BSYNC B1 ;  /* 0x0000000000017941 */ /* 0x000fea0003800000 */
.L_x_235:
        /* <DEDUP_REMOVED lines=11> */
.L_x_238:
[----:B------:R-:W-:Y:S05]  /*7480*/  BSYNC B1 ;  /* 0x0000000000017941 */ /* 0x000fea0003800000 */
.L_x_237:
        /* <DEDUP_REMOVED lines=10> */
.L_x_240:
[----:B------:R-:W-:Y:S05]  /*7530*/  BSYNC B1 ;  /* 0x0000000000017941 */ /* 0x000fea0003800000 */
.L_x_239:
        /* <DEDUP_REMOVED lines=14> */
.L_x_242:
[----:B------:R-:W-:Y:S05]  /*7620*/  BSYNC B1 ;  /* 0x0000000000017941 */ /* 0x000fea0003800000 */
.L_x_241:
        /* <DEDUP_REMOVED lines=11> */
.L_x_244:
[----:B------:R-:W-:Y:S05]  /*76e0*/  BSYNC B1 ;  /* 0x0000000000017941 */ /* 0x000fea0003800000 */
.L_x_243:
        /* <DEDUP_REMOVED lines=11> */
.L_x_246:
[----:B------:R-:W-:Y:S05]  /*77a0*/  BSYNC B1 ;  /* 0x0000000000017941 */ /* 0x000fea0003800000 */
.L_x_245:
        /* <DEDUP_REMOVED lines=10> */
.L_x_248:
[----:B------:R-:W-:Y:S05]  /*7850*/  BSYNC B1 ;  /* 0x0000000000017941 */ /* 0x000fea0003800000 */
.L_x_247:
        /* <DEDUP_REMOVED lines=14> */
.L_x_250:
[----:B------:R-:W-:Y:S05]  /*7940*/  BSYNC B1 ;  /* 0x0000000000017941 */ /* 0x000fea0003800000 */
.L_x_249:
        /* <DEDUP_REMOVED lines=11> */
.L_x_252:
[----:B------:R-:W-:Y:S05]  /*7a00*/  BSYNC B1 ;  /* 0x0000000000017941 */ /* 0x000fea0003800000 */
.L_x_251:
        /* <DEDUP_REMOVED lines=11> */
.L_x_254:
[----:B------:R-:W-:Y:S05]  /*7ac0*/  BSYNC B1 ;  /* 0x0000000000017941 */ /* 0x000fea0003800000 */
.L_x_253:
        /* <DEDUP_REMOVED lines=10> */
.L_x_256:
[----:B------:R-:W-:Y:S05]  /*7b70*/  BSYNC B1 ;  /* 0x0000000000017941 */ /* 0x000fea0003800000 */
.L_x_255:
        /* <DEDUP_REMOVED lines=14> */
.L_x_258:
[----:B------:R-:W-:Y:S05]  /*7c60*/  BSYNC B1 ;  /* 0x0000000000017941 */ /* 0x000fea0003800000 */
.L_x_257:
[----:B--2--5:R-:W-:Y:S01]  /*7c70*/  FMUL R15, R158, R9 ;  /* 0x000000099e0f7220 */ /* 0x024fe20000400000 */
[----:B------:R-:W-:Y:S01]  /*7c80*/  IMAD.X R19, R27, 0x1, R7, P6 ;  /* 0x000000011b137824 */ /* 0x000fe200030e0607 */
[----:B------:R-:W-:Y:S01]  /*7c90*/  ISETP.GT.AND P2, PT, R10, RZ, P1 ;  /* 0x000000ff0a00720c */ /* 0x000fe20000f44270 */
[----:B------:R-:W-:Y:S01]  /*7ca0*/  BSSY B1, `(.L_x_259) ;  /* 0x0000007000017945 */ /* 0x000fe20003800000 */
[----:B------:R-:W-:Y:S01]  /*7cb0*/  FFMA R15, R144, R8, R15 ;  /* 0x00000008900f7223 */ /* 0x000fe2000000000f */
[----:B------:R-:W-:-:S04]  /*7cc0*/  IADD3 R32, P0, R22, UR9, RZ ;  /* 0x0000000916207c10 */ /* 0x000fc8000ff1e0ff */
[----:B------:R2:W-:Y:S01]  /*7cd0*/  @P5 STG.E desc[UR14][R18.64], R15 ;  /* 0x0000000f12005986 */ /* 0x0005e2000c10190e */
[----:B------:R-:W-:-:S05]  /*7ce0*/  IADD3.X R33, R23, UR10, RZ, P0, !PT ;  /* 0x0000000a17217c10 */ /* 0x000fca00087fe4ff */
[----:B------:R-:W-:Y:S05]  /*7cf0*/  @!P2 BRA `(.L_x_260) ;  /* 0x000000000004a947 */ /* 0x000fea0003800000 */
[----:B------:R0:W5:Y:S02]  /*7d00*/  LDG.E.LTC128B R158, desc[UR14][R32.64] ;  /* 0x0000000e209e7981 */ /* 0x000164000c1e1920 */
.L_x_260:
[----:B------:R-:W-:Y:S05]  /*7d10*/  BSYNC B1 ;  /* 0x0000000000017941 */ /* 0x000fea0003800000 */
.L_x_259:
[----:B------:R-:W-:Y:S01]  /*7d20*/  IADD3 R14, P5, R28, R6, RZ ;  /* 0x000000061c0e7210 */ /* 0x000fe20007fbe0ff */
[----:B-----5:R-:W-:Y:S01]  /*7d30*/  FMUL R20, R158, R9 ;  /* 0x000000099e147220 */ /* 0x020fe20000400000 */
[----:B------:R-:W-:Y:S01]  /*7d40*/  ISETP.GT.AND P4, PT, R10, 0x8, P4 ;  /* 0x000000080a00780c */ /* 0x000fe20002784270 */
[----:B------:R-:W-:Y:S01]  /*7d50*/  BSSY B1, `(.L_x_261) ;  /* 0x000000a000017945 */ /* 0x000fe20003800000 */
[----:B------:R-:W-:Y:S01]  /*7d60*/  ISETP.GT.AND P0, PT, R11, 0xf8, PT ;  /* 0x000000f80b00780c */ /* 0x000fe20003f04270 */
[----:B------:R-:W-:Y:S01]  /*7d70*/  FFMA R145, R145, R8, R20 ;  /* 0x0000000891917223 */ /* 0x000fe20000000014 */
[----:B--2---:R-:W-:Y:S01]  /*7d80*/  IMAD.X R15, R29, 0x1, R7, P5 ;  /* 0x000000011d0f7824 */ /* 0x004fe200028e0607 */
[----:B------:R-:W-:Y:S02]  /*7d90*/  IADD3 R20, P6, R24, UR7, RZ ;  /* 0x0000000718147c10 */ /* 0x000fe4000ffde0ff */
[----:B------:R-:W-:Y:S02]  /*7da0*/  IADD3 R30, P5, R26, R13, RZ ;  /* 0x0000000d1a1e7210 */ /* 0x000fe40007fbe0ff */
[----:B------:R2:W-:Y:S01]  /*7db0*/  @P2 STG.E desc[UR14][R14.64], R145 ;  /* 0x000000910e002986 */ /* 0x0005e2000c10190e */
[----:B------:R-:W-:-:S03]  /*7dc0*/  IADD3.X R21, R25, UR8, RZ, P6, !PT ;  /* 0x0000000819157c10 */ /* 0x000fc6000b7fe4ff */
[----:B------:R-:W-:Y:S07]  /*7dd0*/  @!P4 BRA `(.L_x_262) ;  /* 0x000000000004c947 */ /* 0x000fee0003800000 */
[----:B------:R0:W5:Y:S02]  /*7de0*/  LDG.E.LTC128B R158, desc[UR14][R20.64] ;  /* 0x0000000e149e7981 */ /* 0x000164000c1e1920 */
.L_x_262:
[----:B------:R-:W-:Y:S05]  /*7df0*/  BSYNC B1 ;  /* 0x0000000000017941 */ /* 0x000fea0003800000 */
.L_x_261:
[----:B0----5:R-:W-:Y:S01]  /*7e00*/  FMUL R21, R158, R9 ;  /* 0x000000099e157220 */ /* 0x021fe20000400000 */
[----:B------:R-:W-:Y:S01]  /*7e10*/  ISETP.GT.AND P2, PT, R11, 0xf9, PT ;  /* 0x000000f90b00780c */ /* 0x000fe20003f44270 */
[----:B------:R-:W-:Y:S01]  /*7e20*/  IMAD.X R31, R27, 0x1, R12, P5 ;  /* 0x000000011b1f7824 */ /* 0x000fe200028e060c */
[----:B------:R-:W-:Y:S01]  /*7e30*/  ISETP.GT.AND P1, PT, R10, 0x8, P1 ;  /* 0x000000080a00780c */ /* 0x000fe20000f24270 */
[----:B------:R-:W-:Y:S01]  /*7e40*/  FFMA R11, R146, R8, R21 ;  /* 0x00000008920b7223 */ /* 0x000fe20000000015 */
[----:B------:R-:W-:Y:S01]  /*7e50*/  IADD3 R20, P5, R22, UR7, RZ ;  /* 0x0000000716147c10 */ /* 0x000fe2000ffbe0ff */
[----:B------:R-:W-:Y:S03]  /*7e60*/  BSSY B1, `(.L_x_263) ;  /* 0x0000005000017945 */ /* 0x000fe60003800000 */
[----:B------:R0:W-:Y:S01]  /*7e70*/  @P4 STG.E desc[UR14][R30.64], R11 ;  /* 0x0000000b1e004986 */ /* 0x0001e2000c10190e */
[----:B------:R-:W-:-:S06]  /*7e80*/  IADD3.X R21, R23, UR8, RZ, P5, !PT ;  /* 0x0000000817157c10 */ /* 0x000fcc000affe4ff */
[----:B------:R-:W-:Y:S05]  /*7e90*/  @!P1 BRA `(.L_x_264) ;  /* 0x0000000000049947 */ /* 0x000fea0003800000 */
[----:B------:R0:W5:Y:S02]  /*7ea0*/  LDG.E.LTC128B R158, desc[UR14][R20.64] ;  /* 0x0000000e149e7981 */ /* 0x000164000c1e1920 */
.L_x_264:
[----:B------:R-:W-:Y:S05]  /*7eb0*/  BSYNC B1 ;  /* 0x0000000000017941 */ /* 0x000fea0003800000 */
.L_x_263:
[----:B0-----:R-:W-:Y:S01]  /*7ec0*/  IADD3 R20, P6, R28, R13, RZ ;  /* 0x0000000d1c147210 */ /* 0x001fe20007fde0ff */
[----:B---3-5:R-:W-:Y:S01]  /*7ed0*/  FMUL R24, R158, R9 ;  /* 0x000000099e187220 */ /* 0x028fe20000400000 */
[----:B------:R-:W-:Y:S01]  /*7ee0*/  ISETP.GT.AND P4, PT, R10, RZ, P0 ;  /* 0x000000ff0a00720c */ /* 0x000fe20000784270 */
[----:B------:R-:W-:Y:S01]  /*7ef0*/  BSSY B1, `(.L_x_265) ;  /* 0x0000009000017945 */ /* 0x000fe20003800000 */
[----:B------:R-:W-:Y:S01]  /*7f00*/  IADD3 R22, P5, R18, R6, RZ ;  /* 0x0000000612167210 */ /* 0x000fe20007fbe0ff */
[----:B------:R-:W-:Y:S02]  /*7f10*/  IMAD.X R21, R29, 0x1, R12, P6 ;  /* 0x000000011d157824 */ /* 0x000fe400030e060c */
[----:B------:R-:W-:-:S05]  /*7f20*/  FFMA R147, R147, R8, R24 ;  /* 0x0000000893937223 */ /* 0x000fca0000000018 */
[----:B------:R0:W-:Y:S03]  /*7f30*/  @P1 STG.E desc[UR14][R20.64], R147 ;  /* 0x0000009314001986 */ /* 0x0001e6000c10190e */
[----:B------:R-:W-:Y:S05]  /*7f40*/  @!P4 BRA `(.L_x_266) ;  /* 0x00000000000cc947 */ /* 0x000fea0003800000 */
[----:B0-----:R-:W-:-:S04]  /*7f50*/  IADD3 R20, P1, R16, UR9, RZ ;  /* 0x0000000910147c10 */ /* 0x001fc8000ff3e0ff */
[----:B------:R-:W-:-:S05]  /*7f60*/  IADD3.X R21, R17, UR10, RZ, P1, !PT ;  /* 0x0000000a11157c10 */ /* 0x000fca0008ffe4ff */
[----:B------:R3:W5:Y:S04]  /*7f70*/  LDG.E.LTC128B R158, desc[UR14][R20.64] ;  /* 0x0000000e149e7981 */ /* 0x000768000c1e1920 */
.L_x_266:
[----:B------:R-:W-:Y:S05]  /*7f80*/  BSYNC B1 ;  /* 0x0000000000017941 */ /* 0x000fea0003800000 */
.L_x_265:
[----:B-----5:R-:W-:Y:S01]  /*7f90*/  FMUL R11, R158, R9 ;  /* 0x000000099e0b7220 */ /* 0x020fe20000400000 */
[----:B------:R-:W-:Y:S01]  /*7fa0*/  IMAD.X R23, R19, 0x1, R7, P5 ;  /* 0x0000000113177824 */ /* 0x000fe200028e0607 */
[----:B------:R-:W-:Y:S01]  /*7fb0*/  ISETP.GT.AND P1, PT, R10, RZ, P2 ;  /* 0x000000ff0a00720c */ /* 0x000fe20001724270 */
[----:B------:R-:W-:Y:S01]  /*7fc0*/  BSSY B1, `(.L_x_267) ;  /* 0x0000008000017945 */ /* 0x000fe20003800000 */
[----:B------:R-:W-:Y:S01]  /*7fd0*/  FFMA R11, R148, R8, R11 ;  /* 0x00000008940b7223 */ /* 0x000fe2000000000b */
[----:B0--3--:R-:W-:Y:S02]  /*7fe0*/  IADD3 R20, P6, R32, UR9, RZ ;  /* 0x0000000920147c10 */ /* 0x009fe4000ffde0ff */
[----:B------:R-:W-:Y:S02]  /*7ff0*/  IADD3 R6, P5, R14, R6, RZ ;  /* 0x000000060e067210 */ /* 0x000fe40007fbe0ff */
[----:B------:R0:W-:Y:S01]  /*8000*/  @P4 STG.E desc[UR14][R22.64], R11 ;  /* 0x0000000b16004986 */ /* 0x0001e2000c10190e */
[----:B------:R-:W-:-:S05]  /*8010*/  IADD3.X R21, R33, UR10, RZ, P6, !PT ;  /* 0x0000000a21157c10 */ /* 0x000fca000b7fe4ff */
[----:B------:R-:W-:Y:S05]  /*8020*/  @!P1 BRA `(.L_x_268) ;  /* 0x0000000000049947 */ /* 0x000fea0003800000 */
[----:B------:R3:W5:Y:S02]  /*8030*/  LDG.E.LTC128B R158, desc[UR14][R20.64] ;  /* 0x0000000e149e7981 */ /* 0x000764000c1e1920 */
.L_x_268:
[----:B------:R-:W-:Y:S05]  /*8040*/  BSYNC B1 ;  /* 0x0000000000017941 */ /* 0x000fea0003800000 */
.L_x_267:
[----:B---3-5:R-:W-:Y:S01]  /*8050*/  FMUL R20, R158, R9 ;  /* 0x000000099e147220 */ /* 0x028fe20000400000 */
[----:B------:R-:W-:Y:S01]  /*8060*/  IMAD.X R7, R15, 0x1, R7, P5 ;  /* 0x000000010f077824 */ /* 0x000fe200028e0607 */
        /* <DEDUP_REMOVED lines=9> */
.L_x_270:
[----:B------:R-:W-:Y:S05]  /*8100*/  BSYNC B1 ;  /* 0x0000000000017941 */ /* 0x000fea0003800000 */
.L_x_269:
[----:B------:R-:W-:Y:S01]  /*8110*/  ISETP.GT.AND P2, PT, R10, 0x8, P2 ;  /* 0x000000080a00780c */ /* 0x000fe20001744270 */
[----:B---3-5:R-:W-:Y:S01]  /*8120*/  FMUL R7, R158, R9 ;  /* 0x000000099e077220 */ /* 0x028fe20000400000 */
[----:B------:R-:W-:Y:S01]  /*8130*/  IMAD.X R21, R19, 0x1, R12, P5 ;  /* 0x0000000113157824 */ /* 0x000fe200028e060c */
[----:B------:R-:W-:Y:S02]  /*8140*/  BSSY B1, `(.L_x_271) ;  /* 0x0000007000017945 */ /* 0x000fe40003800000 */
[----:B0-----:R-:W-:-:S05]  /*8150*/  FFMA R11, R150, R8, R7 ;  /* 0x00000008960b7223 */ /* 0x001fca0000000007 */
[----:B------:R0:W-:Y:S01]  /*8160*/  @P0 STG.E desc[UR14][R20.64], R11 ;  /* 0x0000000b14000986 */ /* 0x0001e2000c10190e */
[----:B------:R-:W-:-:S04]  /*8170*/  IADD3 R6, P0, R32, UR7, RZ ;  /* 0x0000000720067c10 */ /* 0x000fc8000ff1e0ff */
[----:B------:R-:W-:Y:S01]  /*8180*/  IADD3.X R7, R33, UR8, RZ, P0, !PT ;  /* 0x0000000821077c10 */ /* 0x000fe200087fe4ff */
[----:B------:R-:W-:Y:S08]  /*8190*/  @!P2 BRA `(.L_x_272) ;  /* 0x000000000004a947 */ /* 0x000ff00003800000 */
[----:B------:R3:W5:Y:S02]  /*81a0*/  LDG.E.LTC128B R158, desc[UR14][R6.64] ;  /* 0x0000000e069e7981 */ /* 0x000764000c1e1920 */
.L_x_272:
[----:B------:R-:W-:Y:S05]  /*81b0*/  BSYNC B1 ;  /* 0x0000000000017941 */ /* 0x000fea0003800000 */
.L_x_271:
[----:B------:R-:W-:Y:S05]  /*81c0*/  @!P2 BRA `(.L_x_273) ;  /* 0x0000002c0014a947 */ /* 0x000fea0003800000 */
[----:B---3--:R-:W-:Y:S01]  /*81d0*/  IADD3 R6, P0, R14, R13, RZ ;  /* 0x0000000d0e067210 */ /* 0x008fe20007f1e0ff */
[----:B-----5:R-:W-:-:S04]  /*81e0*/  FMUL R158, R158, R9 ;  /* 0x000000099e9e7220 */ /* 0x020fc80000400000 */
[----:B------:R-:W-:Y:S02]  /*81f0*/  IMAD.X R7, R15, 0x1, R12, P0 ;  /* 0x000000010f077824 */ /* 0x000fe400000e060c */
[----:B------:R-:W-:-:S05]  /*8200*/  FFMA R151, R151, R8, R158 ;  /* 0x0000000897977223 */ /* 0x000fca000000009e */
[----:B------:R3:W-:Y:S01]  /*8210*/  STG.E desc[UR14][R6.64], R151 ;  /* 0x0000009706007986 */ /* 0x0007e2000c10190e */
[----:B------:R-:W-:Y:S05]  /*8220*/  BRA `(.L_x_273) ;  /* 0x0000002800fc7947 */ /* 0x000fea0003800000 */
.L_x_22:
[----:B------:R-:W-:Y:S01]  /*8230*/  ULDC.64 UR8, c[0x0][0x6c0] ;  /* 0x0001b00000087ab9 */ /* 0x000fe20000000a00 */
[----:B------:R-:W-:Y:S01]  /*8240*/  ISETP.GT.AND P2, PT, R11, 0x1, PT ;  /* 0x000000010b00780c */ /* 0x000fe20003f44270 */
[-C--:B--2---:R-:W-:Y:S01]  /*8250*/  FMUL R19, R24, R8.reuse ;  /* 0x0000000818137220 */ /* 0x084fe20000400000 */
[----:B------:R-:W-:Y:S01]  /*8260*/  LEA R14, P1, R152, UR8, 0x2 ;  /* 0x00000008980e7c11 */ /* 0x000fe2000f8210ff */
[-C--:B------:R-:W-:Y:S01]  /*8270*/  FMUL R25, R25, R8.reuse ;  /* 0x0000000819197220 */ /* 0x080fe20000400000 */
[----:B------:R-:W-:Y:S01]  /*8280*/  ISETP.GT.AND P4, PT, R10, RZ, P2 ;  /* 0x000000ff0a00720c */ /* 0x000fe20001784270 */
[----:B------:R-:W-:Y:S01]  /*8290*/  IMAD.SHL.U32 R7, R12, 0x20, RZ ;  /* 0x000000200c077824 */ /* 0x000fe200078e00ff */
[----:B------:R-:W-:Y:S01]  /*82a0*/  LEA.HI.X R15, R152, UR9, R163, 0x2, P1 ;  /* 0x00000009980f7c11 */ /* 0x000fe200088f14a3 */
[-C--:B------:R-:W-:Y:S01]  /*82b0*/  FMUL R21, R26, R8.reuse ;  /* 0x000000081a157220 */ /* 0x080fe20000400000 */
[----:B------:R-:W-:Y:S01]  /*82c0*/  ISETP.GT.AND P1, PT, R10, 0x8, P0 ;  /* 0x000000080a00780c */ /* 0x000fe20000724270 */
[----:B------:R-:W-:Y:S01]  /*82d0*/  FMUL R27, R27, R8 ;  /* 0x000000081b1b7220 */ /* 0x000fe20000400000 */
[----:B------:R-:W-:Y:S01]  /*82e0*/  ISETP.GT.AND P0, PT, R11, 0x8, PT ;  /* 0x000000080b00780c */ /* 0x000fe20003f04270 */
[----:B------:R0:W-:Y:S01]  /*82f0*/  @P5 STG.E desc[UR14][R14.64], R19 ;  /* 0x000000130e005986 */ /* 0x0001e2000c10190e */
[----:B------:R-:W-:Y:S01]  /*8300*/  LEA R16, P5, R12, R14, 0x2 ;  /* 0x0000000e0c107211 */ /* 0x000fe200078a10ff */
[-C--:B------:R-:W-:Y:S01]  /*8310*/  FMUL R23, R28, R8.reuse ;  /* 0x000000081c177220 */ /* 0x080fe20000400000 */
[----:B------:R-:W-:Y:S01]  /*8320*/  ISETP.GT.AND P2, PT, R10, 0x8, P2 ;  /* 0x000000080a00780c */ /* 0x000fe20001744270 */
[-C--:B------:R-:W-:Y:S01]  /*8330*/  FMUL R29, R29, R8.reuse ;  /* 0x000000081d1d7220 */ /* 0x080fe20000400000 */
[--C-:B------:R-:W-:Y:S01]  /*8340*/  LEA.HI.X R17, R12, R15, R13.reuse, 0x2, P5 ;  /* 0x0000000f0c117211 */ /* 0x100fe200028f140d */
[-C--:B------:R-:W-:Y:S01]  /*8350*/  FMUL R153, R30, R8.reuse ;  /* 0x000000081e997220 */ /* 0x080fe20000400000 */
[----:B------:R-:W-:Y:S01]  /*8360*/  SHF.L.U64.HI R6, R12, 0x5, R13 ;  /* 0x000000050c067819 */ /* 0x000fe2000001020d */
[----:B------:R-:W-:Y:S01]  /*8370*/  FMUL R31, R31, R8 ;  /* 0x000000081f1f7220 */ /* 0x000fe20000400000 */
[----:B------:R-:W-:Y:S01]  /*8380*/  ISETP.GT.AND P5, PT, R10, RZ, P0 ;  /* 0x000000ff0a00720c */ /* 0x000fe200007a4270 */
[----:B------:R-:W-:Y:S01]  /*8390*/  @P4 STG.E desc[UR14][R16.64], R25 ;  /* 0x0000001910004986 */ /* 0x000fe2000c10190e */
[----:B------:R-:W-:Y:S01]  /*83a0*/  IADD3 R18, P4, R7, R14, RZ ;  /* 0x0000000e07127210 */ /* 0x000fe20007f9e0ff */
[----:B------:R-:W-:Y:S01]  /*83b0*/  FMUL R33, R33, R8 ;  /* 0x0000000821217220 */ /* 0x000fe20000400000 */
[----:B------:R-:W-:Y:S01]  /*83c0*/  IADD3 R20, P6, R7, R16, RZ ;  /* 0x0000001007147210 */ /* 0x000fe20007fde0ff */
[----:B------:R1:W-:Y:S01]  /*83d0*/  @P1 STG.E desc[UR14][R14.64+0x20], R21 ;  /* 0x000020150e001986 */ /* 0x0003e2000c10190e */
[----:B------:R-:W-:Y:S01]  /*83e0*/  ISETP.GT.AND P1, PT, R11, 0x9, PT ;  /* 0x000000090b00780c */ /* 0x000fe20003f24270 */
[----:B0-----:R-:W-:Y:S01]  /*83f0*/  IMAD.X R19, R6, 0x1, R15, P4 ;  /* 0x0000000106137824 */ /* 0x001fe200020e060f */
[C---:B------:R-:W-:Y:S01]  /*8400*/  ISETP.GT.AND P0, PT, R10.reuse, 0x8, P0 ;  /* 0x000000080a00780c */ /* 0x040fe20000704270 */
[----:B------:R0:W-:Y:S01]  /*8410*/  @P2 STG.E desc[UR14][R16.64+0x20], R27 ;  /* 0x0000201b10002986 */ /* 0x0001e2000c10190e */
[C---:B------:R-:W-:Y:S01]  /*8420*/  ISETP.GT.AND P4, PT, R10.reuse, RZ, P1 ;  /* 0x000000ff0a00720c */ /* 0x040fe20000f84270 */
[-C--:B------:R-:W-:Y:S01]  /*8430*/  FMUL R35, R35, R8.reuse ;  /* 0x0000000823237220 */ /* 0x080fe20000400000 */
[----:B------:R-:W-:Y:S01]  /*8440*/  IADD3 R13, P2, R7, 0x20, RZ ;  /* 0x00000020070d7810 */ /* 0x000fe20007f5e0ff */
[----:B------:R2:W-:Y:S01]  /*8450*/  @P5 STG.E desc[UR14][R18.64], R23 ;  /* 0x0000001712005986 */ /* 0x0005e2000c10190e */
[----:B------:R-:W-:Y:S01]  /*8460*/  ISETP.GT.AND P1, PT, R10, 0x8, P1 ;  /* 0x000000080a00780c */ /* 0x000fe20000f24270 */
[-C--:B------:R-:W-:Y:S01]  /*8470*/  FMUL R37, R37, R8.reuse ;  /* 0x0000000825257220 */ /* 0x080fe20000400000 */
[----:B------:R-:W-:Y:S01]  /*8480*/  FMUL R39, R39, R8 ;  /* 0x0000000827277220 */ /* 0x000fe20000400000 */
[----:B-1----:R-:W-:Y:S01]  /*8490*/  IADD3 R14, P5, R13, R14, RZ ;  /* 0x0000000e0d0e7210 */ /* 0x002fe20007fbe0ff */
[----:B------:R-:W-:Y:S01]  /*84a0*/  IMAD.X R21, R6, 0x1, R17, P6 ;  /* 0x0000000106157824 */ /* 0x000fe200030e0611 */
[----:B------:R-:W-:Y:S01]  /*84b0*/  IADD3 R22, P6, R7, R18, RZ ;  /* 0x0000001207167210 */ /* 0x000fe20007fde0ff */
[----:B------:R-:W-:Y:S01]  /*84c0*/  IMAD.X R12, RZ, RZ, R6, P2 ;  /* 0x000000ffff0c7224 */ /* 0x000fe200010e0606 */
[----:B------:R-:W-:Y:S01]  /*84d0*/  ISETP.GT.AND P2, PT, R11, 0x10, PT ;  /* 0x000000100b00780c */ /* 0x000fe20003f44270 */
[----:B0-----:R-:W-:Y:S01]  /*84e0*/  FMUL R27, R32, R8 ;  /* 0x00000008201b7220 */ /* 0x001fe20000400000 */
[----:B------:R0:W-:Y:S01]  /*84f0*/  @P4 STG.E desc[UR14][R20.64], R29 ;  /* 0x0000001d14004986 */ /* 0x0001e2000c10190e */
[----:B------:R-:W-:Y:S01]  /*8500*/  IMAD.X R15, R12, 0x1, R15, P5 ;  /* 0x000000010c0f7824 */ /* 0x000fe200028e060f */
[----:B------:R-:W-:Y:S01]  /*8510*/  IADD3 R16, P4, R13, R16, RZ ;  /* 0x000000100d107210 */ /* 0x000fe20007f9e0ff */
[----:B--2---:R-:W-:Y:S01]  /*8520*/  IMAD.X R23, R6, 0x1, R19, P6 ;  /* 0x0000000106177824 */ /* 0x004fe200030e0613 */
[----:B------:R-:W-:Y:S01]  /*8530*/  ISETP.GT.AND P5, PT, R10, RZ, P2 ;  /* 0x000000ff0a00720c */ /* 0x000fe200017a4270 */
[----:B------:R-:W-:Y:S01]  /*8540*/  FMUL R41, R41, R8 ;  /* 0x0000000829297220 */ /* 0x000fe20000400000 */
[----:B------:R1:W-:Y:S01]  /*8550*/  @P0 STG.E desc[UR14][R14.64], R153 ;  /* 0x000000990e000986 */ /* 0x0003e2000c10190e */
[----:B------:R-:W-:Y:S01]  /*8560*/  ISETP.GT.AND P0, PT, R11, 0x11, PT ;  /* 0x000000110b00780c */ /* 0x000fe20003f04270 */
[----:B------:R-:W-:-:S02]  /*8570*/  IMAD.X R17, R12, 0x1, R17, P4 ;  /* 0x000000010c117824 */ /* 0x000fc400020e0611 */
[-C--:B------:R-:W-:Y:S01]  /*8580*/  FMUL R43, R43, R8.reuse ;  /* 0x000000082b2b7220 */ /* 0x080fe20000400000 */
[-C--:B------:R-:W-:Y:S01]  /*8590*/  FMUL R45, R45, R8.reuse ;  /* 0x000000082d2d7220 */ /* 0x080fe20000400000 */
[----:B------:R-:W-:Y:S01]  /*85a0*/  ISETP.GT.AND P4, PT, R10, RZ, P0 ;  /* 0x000000ff0a00720c */ /* 0x000fe20000784270 */
[-C--:B0-----:R-:W-:Y:S01]  /*85b0*/  FMUL R29, R34, R8.reuse ;  /* 0x00000008221d7220 */ /* 0x081fe20000400000 */
[----:B------:R0:W-:Y:S01]  /*85c0*/  @P1 STG.E desc[UR14][R16.64], R31 ;  /* 0x0000001f10001986 */ /* 0x0001e2000c10190e */
[C---:B------:R-:W-:Y:S01]  /*85d0*/  ISETP.GT.AND P1, PT, R10.reuse, 0x8, P2 ;  /* 0x000000080a00780c */ /* 0x040fe20001724270 */
[----:B------:R-:W-:Y:S01]  /*85e0*/  FMUL R47, R47, R8 ;  /* 0x000000082f2f7220 */ /* 0x000fe20000400000 */
[----:B------:R-:W-:Y:S01]  /*85f0*/  IADD3 R24, P2, R7, R20, RZ ;  /* 0x0000001407187210 */ /* 0x000fe20007f5e0ff */
[----:B------:R2:W-:Y:S01]  /*8600*/  @P5 STG.E desc[UR14][R22.64], R27 ;  /* 0x0000001b16005986 */ /* 0x0005e2000c10190e */
[----:B-1----:R-:W-:Y:S01]  /*8610*/  IADD3 R14, P5, R13, R18, RZ ;  /* 0x000000120d0e7210 */ /* 0x002fe20007fbe0ff */
[----:B------:R-:W-:Y:S01]  /*8620*/  FMUL R49, R49, R8 ;  /* 0x0000000831317220 */ /* 0x000fe20000400000 */
[----:B------:R-:W-:Y:S01]  /*8630*/  ISETP.GT.AND P0, PT, R10, 0x8, P0 ;  /* 0x000000080a00780c */ /* 0x000fe20000704270 */
[----:B------:R-:W-:Y:S01]  /*8640*/  IMAD.X R25, R6, 0x1, R21, P2 ;  /* 0x0000000106197824 */ /* 0x000fe200010e0615 */
[----:B------:R-:W-:Y:S01]  /*8650*/  ISETP.GT.AND P2, PT, R11, 0x18, PT ;  /* 0x000000180b00780c */ /* 0x000fe20003f44270 */
[----:B------:R-:W-:Y:S01]  /*8660*/  IMAD.X R15, R12, 0x1, R19, P5 ;  /* 0x000000010c0f7824 */ /* 0x000fe200028e0613 */
[----:B------:R-:W-:Y:S01]  /*8670*/  IADD3 R18, P6, R7, R22, RZ ;  /* 0x0000001607127210 */ /* 0x000fe20007fde0ff */
[----:B------:R-:W-:Y:S01]  /*8680*/  FMUL R51, R51, R8 ;  /* 0x0000000833337220 */ /* 0x000fe20000400000 */
[----:B------:R-:W-:Y:S01]  /*8690*/  @P4 STG.E desc[UR14][R24.64], R33 ;  /* 0x0000002118004986 */ /* 0x000fe2000c10190e */
[----:B0-----:R-:W-:Y:S01]  /*86a0*/  IADD3 R16, P4, R13, R20, RZ ;  /* 0x000000140d107210 */ /* 0x001fe20007f9e0ff */
[----:B------:R-:W-:Y:S01]  /*86b0*/  FMUL R53, R53, R8 ;  /* 0x0000000835357220 */ /* 0x000fe20000400000 */
[----:B------:R-:W-:Y:S01]  /*86c0*/  ISETP.GT.AND P5, PT, R10, RZ, P2 ;  /* 0x000000ff0a00720c */ /* 0x000fe200017a4270 */
[----:B------:R0:W-:Y:S01]  /*86d0*/  @P1 STG.E desc[UR14][R14.64], R29 ;  /* 0x0000001d0e001986 */ /* 0x0001e2000c10190e */
[----:B------:R-:W-:Y:S01]  /*86e0*/  ISETP.GT.AND P1, PT, R11, 0x19, PT ;  /* 0x000000190b00780c */ /* 0x000fe20003f24270 */
[----:B------:R-:W-:-:S02]  /*86f0*/  IMAD.X R17, R12, 0x1, R21, P4 ;  /* 0x000000010c117824 */ /* 0x000fc400020e0615 */
[-C--:B--2---:R-:W-:Y:S01]  /*8700*/  FMUL R27, R36, R8.reuse ;  /* 0x00000008241b7220 */ /* 0x084fe20000400000 */
[----:B------:R-:W-:Y:S01]  /*8710*/  IMAD.X R19, R6, 0x1, R23, P6 ;  /* 0x0000000106137824 */ /* 0x000fe200030e0617 */
[C---:B------:R-:W-:Y:S01]  /*8720*/  ISETP.GT.AND P4, PT, R10.reuse, RZ, P1 ;  /* 0x000000ff0a00720c */ /* 0x040fe20000f84270 */
[-C--:B------:R-:W-:Y:S01]  /*8730*/  FMUL R55, R55, R8.reuse ;  /* 0x0000000837377220 */ /* 0x080fe20000400000 */
[----:B------:R1:W-:Y:S01]  /*8740*/  @P0 STG.E desc[UR14][R16.64], R35 ;  /* 0x0000002310000986 */ /* 0x0003e2000c10190e */
[----:B------:R-:W-:Y:S01]  /*8750*/  ISETP.GT.AND P0, PT, R10, 0x8, P2 ;  /* 0x000000080a00780c */ /* 0x000fe20001704270 */
[----:B------:R-:W-:Y:S01]  /*8760*/  FMUL R57, R57, R8 ;  /* 0x0000000839397220 */ /* 0x000fe20000400000 */
[----:B------:R-:W-:Y:S01]  /*8770*/  IADD3 R20, P2, R7, R24, RZ ;  /* 0x0000001807147210 */ /* 0x000fe20007f5e0ff */
[----:B------:R-:W-:Y:S01]  /*8780*/  FMUL R59, R59, R8 ;  /* 0x000000083b3b7220 */ /* 0x000fe20000400000 */
[----:B------:R2:W-:Y:S01]  /*8790*/  @P5 STG.E desc[UR14][R18.64], R27 ;  /* 0x0000001b12005986 */ /* 0x0005e2000c10190e */
[----:B0-----:R-:W-:Y:S01]  /*87a0*/  IADD3 R14, P5, R13, R22, RZ ;  /* 0x000000160d0e7210 */ /* 0x001fe20007fbe0ff */
[-C--:B------:R-:W-:Y:S01]  /*87b0*/  FMUL R29, R38, R8.reuse ;  /* 0x00000008261d7220 */ /* 0x080fe20000400000 */
[----:B------:R-:W-:Y:S01]  /*87c0*/  IMAD.X R21, R6, 0x1, R25, P2 ;  /* 0x0000000106157824 */ /* 0x000fe200010e0619 */
[----:B------:R-:W-:Y:S01]  /*87d0*/  ISETP.GT.AND P1, PT, R10, 0x8, P1 ;  /* 0x000000080a00780c */ /* 0x000fe20000f24270 */
[----:B------:R-:W-:Y:S01]  /*87e0*/  FMUL R61, R61, R8 ;  /* 0x000000083d3d7220 */ /* 0x000fe20000400000 */
[----:B------:R-:W-:Y:S01]  /*87f0*/  ISETP.GT.AND P2, PT, R11, 0x20, PT ;  /* 0x000000200b00780c */ /* 0x000fe20003f44270 */
[----:B------:R-:W-:Y:S01]  /*8800*/  IMAD.X R15, R12, 0x1, R23, P5 ;  /* 0x000000010c0f7824 */ /* 0x000fe200028e0617 */
[----:B------:R-:W-:Y:S01]  /*8810*/  @P4 STG.E desc[UR14][R20.64], R37 ;  /* 0x0000002514004986 */ /* 0x000fe2000c10190e */
[----:B-1----:R-:W-:Y:S01]  /*8820*/  IADD3 R16, P4, R13, R24, RZ ;  /* 0x000000180d107210 */ /* 0x002fe20007f9e0ff */
[----:B------:R-:W-:Y:S01]  /*8830*/  FMUL R63, R63, R8 ;  /* 0x000000083f3f7220 */ /* 0x000fe20000400000 */
[----:B------:R-:W-:Y:S01]  /*8840*/  ISETP.GT.AND P5, PT, R10, RZ, P2 ;  /* 0x000000ff0a00720c */ /* 0x000fe200017a4270 */
[----:B------:R0:W-:Y:S01]  /*8850*/  @P0 STG.E desc[UR14][R14.64], R29 ;  /* 0x0000001d0e000986 */ /* 0x0001e2000c10190e */
[----:B------:R-:W-:Y:S01]  /*8860*/  ISETP.GT.AND P0, PT, R11, 0x21, PT ;  /* 0x000000210b00780c */ /* 0x000fe20003f04270 */
[----:B------:R-:W-:Y:S01]  /*8870*/  IMAD.X R17, R12, 0x1, R25, P4 ;  /* 0x000000010c117824 */ /* 0x000fe200020e0619 */
[----:B------:R-:W-:Y:S01]  /*8880*/  IADD3 R22, P6, R7, R18, RZ ;  /* 0x0000001207167210 */ /* 0x000fe20007fde0ff */
[-C--:B--2---:R-:W-:Y:S01]  /*8890*/  FMUL R27, R40, R8.reuse ;  /* 0x00000008281b7220 */ /* 0x084fe20000400000 */
[----:B------:R-:W-:Y:S01]  /*88a0*/  ISETP.GT.AND P4, PT, R10, RZ, P0 ;  /* 0x000000ff0a00720c */ /* 0x000fe20000784270 */
[-C--:B------:R-:W-:Y:S01]  /*88b0*/  FMUL R65, R65, R8.reuse ;  /* 0x0000000841417220 */ /* 0x080fe20000400000 */
[----:B------:R1:W-:Y:S01]  /*88c0*/  @P1 STG.E desc[UR14][R16.64], R39 ;  /* 0x0000002710001986 */ /* 0x0003e2000c10190e */
[----:B------:R-:W-:Y:S01]  /*88d0*/  IMAD.X R23, R6, 0x1, R19, P6 ;  /* 0x0000000106177824 */ /* 0x000fe200030e0613 */
[----:B------:R-:W-:Y:S01]  /*88e0*/  ISETP.GT.AND P1, PT, R10, 0x8, P2 ;  /* 0x000000080a00780c */ /* 0x000fe20001724270 */
[----:B------:R-:W-:Y:S01]  /*88f0*/  FMUL R67, R67, R8 ;  /* 0x0000000843437220 */ /* 0x000fe20000400000 */
[----:B------:R-:W-:Y:S01]  /*8900*/  IADD3 R24, P2, R7, R20, RZ ;  /* 0x0000001407187210 */ /* 0x000fe20007f5e0ff */
[----:B0-----:R-:W-:Y:S01]  /*8910*/  FMUL R29, R42, R8 ;  /* 0x000000082a1d7220 */ /* 0x001fe20000400000 */
[----:B------:R0:W-:Y:S01]  /*8920*/  @P5 STG.E desc[UR14][R22.64], R27 ;  /* 0x0000001b16005986 */ /* 0x0001e2000c10190e */
[----:B------:R-:W-:Y:S01]  /*8930*/  IADD3 R14, P5, R13, R18, RZ ;  /* 0x000000120d0e7210 */ /* 0x000fe20007fbe0ff */
        /* <DEDUP_REMOVED lines=14> */
[-C--:B0-----:R-:W-:Y:S01]  /*8a20*/  FMUL R27, R44, R8.reuse ;  /* 0x000000082c1b7220 */ /* 0x081fe20000400000 */
[----:B------:R-:W-:Y:S01]  /*8a30*/  ISETP.GT.AND P4, PT, R10, RZ, P1 ;  /* 0x000000ff0a00720c */ /* 0x000fe20000f84270 */
[-C--:B------:R-:W-:Y:S01]  /*8a40*/  FMUL R75, R75, R8.reuse ;  /* 0x000000084b4b7220 */ /* 0x080fe20000400000 */
[----:B------:R0:W-:Y:S01]  /*8a50*/  @P0 STG.E desc[UR14][R16.64], R43 ;  /* 0x0000002b10000986 */ /* 0x0001e2000c10190e */
[----:B------:R-:W-:Y:S01]  /*8a60*/  IMAD.X R19, R6, 0x1, R23, P6 ;  /* 0x0000000106137824 */ /* 0x000fe200030e0617 */
[----:B------:R-:W-:Y:S01]  /*8a70*/  ISETP.GT.AND P0, PT, R10, 0x8, P2 ;  /* 0x000000080a00780c */ /* 0x000fe20001704270 */
[----:B------:R-:W-:Y:S01]  /*8a80*/  FMUL R77, R77, R8 ;  /* 0x000000084d4d7220 */ /* 0x000fe20000400000 */
[----:B------:R-:W-:Y:S01]  /*8a90*/  IADD3 R20, P2, R7, R24, RZ ;  /* 0x0000001807147210 */ /* 0x000fe20007f5e0ff */
[----:B-1----:R-:W-:Y:S01]  /*8aa0*/  FMUL R29, R46, R8 ;  /* 0x000000082e1d7220 */ /* 0x002fe20000400000 */
        /* <DEDUP_REMOVED lines=9> */
[----:B0-----:R-:W-:Y:S01]  /*8b40*/  IADD3 R16, P4, R13, R24, RZ ;  /* 0x000000180d107210 */ /* 0x001fe20007f9e0ff */
[----:B------:R-:W-:Y:S01]  /*8b50*/  FMUL R83, R83, R8 ;  /* 0x0000000853537220 */ /* 0x000fe20000400000 */
[----:B------:R-:W-:Y:S01]  /*8b60*/  ISETP.GT.AND P5, PT, R10, RZ, P2 ;  /* 0x000000ff0a00720c */ /* 0x000fe200017a4270 */
[----:B------:R0:W-:Y:S01]  /*8b70*/  @P0 STG.E desc[UR14][R14.64], R29 ;  /* 0x0000001d0e000986 */ /* 0x0001e2000c10190e */
[----:B------:R-:W-:Y:S01]  /*8b80*/  ISETP.GT.AND P0, PT, R11, 0x31, PT ;  /* 0x000000310b00780c */ /* 0x000fe20003f04270 */
[----:B------:R-:W-:Y:S01]  /*8b90*/  IMAD.X R17, R12, 0x1, R25, P4 ;  /* 0x000000010c117824 */ /* 0x000fe200020e0619 */
[----:B------:R-:W-:Y:S01]  /*8ba0*/  IADD3 R22, P6, R7, R18, RZ ;  /* 0x0000001207167210 */ /* 0x000fe20007fde0ff */
[-C--:B-1----:R-:W-:Y:S01]  /*8bb0*/  FMUL R27, R48, R8.reuse ;  /* 0x00000008301b7220 */ /* 0x082fe20000400000 */
        /* <DEDUP_REMOVED lines=112> */
[----:B------:R-:W-:Y:S01]  /*92c0*/  ISETP.GT.AND P2, PT, R11, 0x58, PT ;  /* 0x000000580b00780c */ /* 0x000fe20003f44270 */
[-C--:B------:R-:W-:Y:S01]  /*92d0*/  FMUL R131, R131, R8.reuse ;  /* 0x0000000883837220 */ /* 0x080fe20000400000 */
[----:B------:R-:W-:Y:S01]  /*92e0*/  ISETP.GT.AND P0, PT, R10, 0x8, P0 ;  /* 0x000000080a00780c */ /* 0x000fe20000704270 */
[----:B------:R-:W-:Y:S01]  /*92f0*/  IMAD.X R15, R12, 0x1, R19, P5 ;  /* 0x000000010c0f7824 */ /* 0x000fe200028e0613 */
[----:B------:R-:W-:Y:S01]  /*9300*/  @P4 STG.E desc[UR14][R24.64], R65 ;  /* 0x0000004118004986 */ /* 0x000fe2000c10190e */
[----:B------:R-:W-:Y:S01]  /*9310*/  ISETP.GT.AND P5, PT, R10, RZ, P2 ;  /* 0x000000ff0a00720c */ /* 0x000fe200017a4270 */
[----:B------:R-:W-:Y:S01]  /*9320*/  FMUL R133, R133, R8 ;  /* 0x0000000885857220 */ /* 0x000fe20000400000 */
[----:B-1----:R-:W-:Y:S01]  /*9330*/  IADD3 R16, P4, R13, R20, RZ ;  /* 0x000000140d107210 */ /* 0x002fe20007f9e0ff */
[----:B------:R1:W-:Y:S01]  /*9340*/  @P1 STG.E desc[UR14][R14.64], R29 ;  /* 0x0000001d0e001986 */ /* 0x0003e2000c10190e */
[----:B------:R-:W-:Y:S01]  /*9350*/  IADD3 R18, P6, R7, R22, RZ ;  /* 0x0000001607127210 */ /* 0x000fe20007fde0ff */
[-C--:B0-----:R-:W-:Y:S01]  /*9360*/  FMUL R27, R68, R8.reuse ;  /* 0x00000008441b7220 */ /* 0x081fe20000400000 */
[----:B------:R-:W-:Y:S01]  /*9370*/  ISETP.GT.AND P1, PT, R11, 0x59, PT ;  /* 0x000000590b00780c */ /* 0x000fe20003f24270 */
[----:B------:R-:W-:Y:S01]  /*9380*/  IMAD.X R17, R12, 0x1, R21, P4 ;  /* 0x000000010c117824 */ /* 0x000fe200020e0615 */
[----:B------:R-:W-:Y:S01]  /*9390*/  ISETP.GT.AND P2, PT, R10, 0x8, P2 ;  /* 0x000000080a00780c */ /* 0x000fe20001744270 */
[----:B------:R-:W-:Y:S01]  /*93a0*/  IMAD.X R19, R6, 0x1, R23, P6 ;  /* 0x0000000106137824 */ /* 0x000fe200030e0617 */
[C---:B------:R-:W-:Y:S01]  /*93b0*/  ISETP.GT.AND P4, PT, R10.reuse, RZ, P1 ;  /* 0x000000ff0a00720c */ /* 0x040fe20000f84270 */
[----:B------:R-:W-:Y:S01]  /*93c0*/  FMUL R135, R135, R8 ;  /* 0x0000000887877220 */ /* 0x000fe20000400000 */
[----:B------:R0:W-:Y:S01]  /*93d0*/  @P0 STG.E desc[UR14][R16.64], R67 ;  /* 0x0000004310000986 */ /* 0x0001e2000c10190e */
[----:B------:R-:W-:Y:S01]  /*93e0*/  IADD3 R20, P0, R7, R24, RZ ;  /* 0x0000001807147210 */ /* 0x000fe20007f1e0ff */
[----:B------:R-:W-:Y:S01]  /*93f0*/  FMUL R137, R137, R8 ;  /* 0x0000000889897220 */ /* 0x000fe20000400000 */
[----:B------:R-:W-:Y:S01]  /*9400*/  ISETP.GT.AND P1, PT, R10, 0x8, P1 ;  /* 0x000000080a00780c */ /* 0x000fe20000f24270 */
[----:B------:R2:W-:Y:S01]  /*9410*/  @P5 STG.E desc[UR14][R18.64], R27 ;  /* 0x0000001b12005986 */ /* 0x0005e2000c10190e */
[----:B-1----:R-:W-:Y:S01]  /*9420*/  IADD3 R14, P5, R13, R22, RZ ;  /* 0x000000160d0e7210 */ /* 0x002fe20007fbe0ff */
[----:B------:R-:W-:Y:S01]  /*9430*/  IMAD.X R21, R6, 0x1, R25, P0 ;  /* 0x0000000106157824 */ /* 0x000fe200000e0619 */
[----:B------:R-:W-:Y:S01]  /*9440*/  ISETP.GT.AND P0, PT, R11, 0x60, PT ;  /* 0x000000600b00780c */ /* 0x000fe20003f04270 */
[----:B------:R-:W-:Y:S01]  /*9450*/  FMUL R29, R70, R8 ;  /* 0x00000008461d7220 */ /* 0x000fe20000400000 */
[----:B------:R-:W-:Y:S01]  /*9460*/  IADD3 R22, P6, R7, R18, RZ ;  /* 0x0000001207167210 */ /* 0x000fe20007fde0ff */
[----:B------:R-:W-:Y:S01]  /*9470*/  IMAD.X R15, R12, 0x1, R23, P5 ;  /* 0x000000010c0f7824 */ /* 0x000fe200028e0617 */
        /* <DEDUP_REMOVED lines=10> */
[----:B------:R-:W-:Y:S01]  /*9520*/  FMUL R141, R141, R8 ;  /* 0x000000088d8d7220 */ /* 0x000fe20000400000 */
[----:B------:R1:W-:Y:S01]  /*9530*/  @P1 STG.E desc[UR14][R16.64], R71 ;  /* 0x0000004710001986 */ /* 0x0003e2000c10190e */
[----:B------:R-:W-:Y:S01]  /*9540*/  IADD3 R24, P1, R7, R20, RZ ;  /* 0x0000001407187210 */ /* 0x000fe20007f3e0ff */
[-C--:B------:R-:W-:Y:S01]  /*9550*/  FMUL R143, R143, R8.reuse ;  /* 0x000000088f8f7220 */ /* 0x080fe20000400000 */
[----:B------:R-:W-:Y:S01]  /*9560*/  ISETP.GT.AND P0, PT, R10, 0x8, P0 ;  /* 0x000000080a00780c */ /* 0x000fe20000704270 */
[----:B------:R-:W-:Y:S01]  /*9570*/  FMUL R145, R145, R8 ;  /* 0x0000000891917220 */ /* 0x000fe20000400000 */
[----:B------:R2:W-:Y:S01]  /*9580*/  @P4 STG.E desc[UR14][R22.64], R27 ;  /* 0x0000001b16004986 */ /* 0x0005e2000c10190e */
[----:B0-----:R-:W-:Y:S01]  /*9590*/  IADD3 R14, P4, R13, R18, RZ ;  /* 0x000000120d0e7210 */ /* 0x001fe20007f9e0ff */
[----:B------:R-:W-:Y:S01]  /*95a0*/  IMAD.X R25, R6, 0x1, R21, P1 ;  /* 0x0000000106197824 */ /* 0x000fe200008e0615 */
[----:B------:R-:W-:Y:S01]  /*95b0*/  ISETP.GT.AND P1, PT, R11, 0x68, PT ;  /* 0x000000680b00780c */ /* 0x000fe20003f24270 */
[----:B------:R-:W-:Y:S01]  /*95c0*/  FMUL R29, R74, R8 ;  /* 0x000000084a1d7220 */ /* 0x000fe20000400000 */
[----:B------:R-:W-:Y:S01]  /*95d0*/  ISETP.GT.AND P2, PT, R10, 0x8, P2 ;  /* 0x000000080a00780c */ /* 0x000fe20001744270 */
        /* <DEDUP_REMOVED lines=11> */
[----:B------:R-:W-:Y:S01]  /*9690*/  FMUL R149, R149, R8 ;  /* 0x0000000895957220 */ /* 0x000fe20000400000 */
[----:B------:R1:W-:Y:S01]  /*96a0*/  @P2 STG.E desc[UR14][R16.64], R75 ;  /* 0x0000004b10002986 */ /* 0x0003e2000c10190e */
[----:B------:R-:W-:Y:S01]  /*96b0*/  IMAD.X R19, R6, 0x1, R23, P6 ;  /* 0x0000000106137824 */ /* 0x000fe200030e0617 */
[----:B------:R-:W-:Y:S01]  /*96c0*/  IADD3 R20, P2, R7, R24, RZ ;  /* 0x0000001807147210 */ /* 0x000fe20007f5e0ff */
[-C--:B------:R-:W-:Y:S01]  /*96d0*/  FMUL R151, R151, R8.reuse ;  /* 0x0000000897977220 */ /* 0x080fe20000400000 */
[----:B------:R-:W-:Y:S01]  /*96e0*/  ISETP.GT.AND P1, PT, R10, 0x8, P1 ;  /* 0x000000080a00780c */ /* 0x000fe20000f24270 */
[----:B0-----:R-:W-:Y:S01]  /*96f0*/  FMUL R29, R78, R8 ;  /* 0x000000084e1d7220 */ /* 0x001fe20000400000 */
[----:B------:R0:W-:Y:S01]  /*9700*/  @P4 STG.E desc[UR14][R18.64], R27 ;  /* 0x0000001b12004986 */ /* 0x0001e2000c10190e */
[----:B------:R-:W-:Y:S01]  /*9710*/  IADD3 R14, P4, R13, R22, RZ ;  /* 0x000000160d0e7210 */ /* 0x000fe20007f9e0ff */
[----:B------:R-:W-:Y:S01]  /*9720*/  IMAD.X R21, R6, 0x1, R25, P2 ;  /* 0x0000000106157824 */ /* 0x000fe200010e0619 */
[----:B------:R-:W-:-:S02]  /*9730*/  ISETP.GT.AND P2, PT, R11, 0x70, PT ;  /* 0x000000700b00780c */ /* 0x000fc40003f44270 */
[----:B------:R-:W-:Y:S01]  /*9740*/  ISETP.GT.AND P0, PT, R10, 0x8, P0 ;  /* 0x000000080a00780c */ /* 0x000fe20000704270 */
[----:B------:R-:W-:Y:S01]  /*9750*/  IMAD.X R15, R12, 0x1, R23, P4 ;  /* 0x000000010c0f7824 */ /* 0x000fe200020e0617 */
[----:B------:R-:W-:Y:S01]  /*9760*/  @P5 STG.E desc[UR14][R20.64], R77 ;  /* 0x0000004d14005986 */ /* 0x000fe2000c10190e */
[----:B-1----:R-:W-:Y:S02]  /*9770*/  IADD3 R16, P5, R13, R24, RZ ;  /* 0x000000180d107210 */ /* 0x002fe40007fbe0ff */
[----:B------:R-:W-:Y:S01]  /*9780*/  ISETP.GT.AND P4, PT, R10, RZ, P2 ;  /* 0x000000ff0a00720c */ /* 0x000fe20001784270 */
[----:B------:R1:W-:Y:S01]  /*9790*/  @P1 STG.E desc[UR14][R14.64], R29 ;  /* 0x0000001d0e001986 */ /* 0x0003e2000c10190e */
[----:B------:R-:W-:Y:S01]  /*97a0*/  ISETP.GT.AND P1, PT, R11, 0x71, PT ;  /* 0x000000710b00780c */ /* 0x000fe20003f24270 */
[----:B------:R-:W-:Y:S01]  /*97b0*/  IMAD.X R17, R12, 0x1, R25, P5 ;  /* 0x000000010c117824 */ /* 0x000fe200028e0619 */
[----:B------:R-:W-:Y:S01]  /*97c0*/  IADD3 R22, P6, R7, R18, RZ ;  /* 0x0000001207167210 */ /* 0x000fe20007fde0ff */
[----:B0-----:R-:W-:Y:S01]  /*97d0*/  FMUL R27, R80, R8 ;  /* 0x00000008501b7220 */ /* 0x001fe20000400000 */
[----:B------:R-:W-:-:S02]  /*97e0*/  ISETP.GT.AND P5, PT, R10, RZ, P1 ;  /* 0x000000ff0a00720c */ /* 0x000fc40000fa4270 */
[----:B------:R0:W-:Y:S01]  /*97f0*/  @P0 STG.E desc[UR14][R16.64], R79 ;  /* 0x0000004f10000986 */ /* 0x0001e2000c10190e */
[----:B------:R-:W-:Y:S01]  /*9800*/  IMAD.X R23, R6, 0x1, R19, P6 ;  /* 0x0000000106177824 */ /* 0x000fe200030e0613 */
[----:B------:R-:W-:Y:S02]  /*9810*/  IADD3 R24, P0, R7, R20, RZ ;  /* 0x0000001407187210 */ /* 0x000fe40007f1e0ff */
[----:B------:R-:W-:Y:S01]  /*9820*/  ISETP.GT.AND P2, PT, R10, 0x8, P2 ;  /* 0x000000080a00780c */ /* 0x000fe20001744270 */
[----:B-1----:R-:W-:Y:S01]  /*9830*/  FMUL R29, R82, R8 ;  /* 0x00000008521d7220 */ /* 0x002fe20000400000 */
[----:B------:R1:W-:Y:S01]  /*9840*/  @P4 STG.E desc[UR14][R22.64], R27 ;  /* 0x0000001b16004986 */ /* 0x0003e2000c10190e */
[----:B------:R-:W-:Y:S01]  /*9850*/  IADD3 R14, P4, R13, R18, RZ ;  /* 0x000000120d0e7210 */ /* 0x000fe20007f9e0ff */
[----:B------:R-:W-:Y:S01]  /*9860*/  IMAD.X R25, R6, 0x1, R21, P0 ;  /* 0x0000000106197824 */ /* 0x000fe200000e0615 */
[----:B------:R-:W-:Y:S02]  /*9870*/  ISETP.GT.AND P0, PT, R11, 0x78, PT ;  /* 0x000000780b00780c */ /* 0x000fe40003f04270 */
[----:B------:R-:W-:Y:S01]  /*9880*/  ISETP.GT.AND P1, PT, R10, 0x8, P1 ;  /* 0x000000080a00780c */ /* 0x000fe20000f24270 */
[----:B------:R-:W-:Y:S01]  /*9890*/  IMAD.X R15, R12, 0x1, R19, P4 ;  /* 0x000000010c0f7824 */ /* 0x000fe200020e0613 */
[----:B------:R-:W-:Y:S01]  /*98a0*/  @P5 STG.E desc[UR14][R24.64], R81 ;  /* 0x0000005118005986 */ /* 0x000fe2000c10190e */
[----:B0-----:R-:W-:-:S02]  /*98b0*/  IADD3 R16, P5, R13, R20, RZ ;  /* 0x000000140d107210 */ /* 0x001fc40007fbe0ff */
[----:B------:R-:W-:Y:S01]  /*98c0*/  ISETP.GT.AND P4, PT, R10, RZ, P0 ;  /* 0x000000ff0a00720c */ /* 0x000fe20000784270 */
[----:B------:R0:W-:Y:S01]  /*98d0*/  @P2 STG.E desc[UR14][R14.64], R29 ;  /* 0x0000001d0e002986 */ /* 0x0001e2000c10190e */
[----:B------:R-:W-:Y:S01]  /*98e0*/  ISETP.GT.AND P2, PT, R11, 0x79, PT ;  /* 0x000000790b00780c */ /* 0x000fe20003f44270 */
[----:B------:R-:W-:Y:S01]  /*98f0*/  IMAD.X R17, R12, 0x1, R21, P5 ;  /* 0x000000010c117824 */ /* 0x000fe200028e0615 */
[C---:B------:R-:W-:Y:S01]  /*9900*/  IADD3 R18, P6, R7.reuse, R22, RZ ;  /* 0x0000001607127210 */ /* 0x040fe20007fde0ff */
[----:B-1----:R-:W-:Y:S01]  /*9910*/  FMUL R27, R84, R8 ;  /* 0x00000008541b7220 */ /* 0x002fe20000400000 */
[----:B------:R-:W-:Y:S02]  /*9920*/  ISETP.GT.AND P5, PT, R10, RZ, P2 ;  /* 0x000000ff0a00720c */ /* 0x000fe400017a4270 */
[----:B------:R1:W-:Y:S01]  /*9930*/  @P1 STG.E desc[UR14][R16.64], R83 ;  /* 0x0000005310001986 */ /* 0x0003e2000c10190e */
[----:B------:R-:W-:Y:S01]  /*9940*/  IMAD.X R19, R6, 0x1, R23, P6 ;  /* 0x0000000106137824 */ /* 0x000fe200030e0617 */
[----:B------:R-:W-:-:S02]  /*9950*/  IADD3 R20, P1, R7, R24, RZ ;  /* 0x0000001807147210 */ /* 0x000fc40007f3e0ff */
[----:B------:R-:W-:Y:S01]  /*9960*/  ISETP.GT.AND P0, PT, R10, 0x8, P0 ;  /* 0x000000080a00780c */ /* 0x000fe20000704270 */
[----:B0-----:R-:W-:Y:S01]  /*9970*/  FMUL R29, R86, R8 ;  /* 0x00000008561d7220 */ /* 0x001fe20000400000 */
[----:B------:R0:W-:Y:S01]  /*9980*/  @P4 STG.E desc[UR14][R18.64], R27 ;  /* 0x0000001b12004986 */ /* 0x0001e2000c10190e */
[----:B------:R-:W-:Y:S01]  /*9990*/  IADD3 R14, P4, R13, R22, RZ ;  /* 0x000000160d0e7210 */ /* 0x000fe20007f9e0ff */
[----:B------:R-:W-:Y:S01]  /*99a0*/  IMAD.X R21, R6, 0x1, R25, P1 ;  /* 0x0000000106157824 */ /* 0x000fe200008e0619 */
[----:B------:R-:W-:Y:S02]  /*99b0*/  ISETP.GT.AND P1, PT, R11, 0x80, PT ;  /* 0x000000800b00780c */ /* 0x000fe40003f24270 */
[----:B------:R-:W-:Y:S01]  /*99c0*/  ISETP.GT.AND P2, PT, R10, 0x8, P2 ;  /* 0x000000080a00780c */ /* 0x000fe20001744270 */
[----:B------:R-:W-:Y:S01]  /*99d0*/  IMAD.X R15, R12, 0x1, R23, P4 ;  /* 0x000000010c0f7824 */ /* 0x000fe200020e0617 */
[----:B------:R-:W-:Y:S01]  /*99e0*/  @P5 STG.E desc[UR14][R20.64], R85 ;  /* 0x0000005514005986 */ /* 0x000fe2000c10190e */
[----:B-1----:R-:W-:-:S02]  /*99f0*/  IADD3 R16, P5, R13, R24, RZ ;  /* 0x000000180d107210 */ /* 0x002fc40007fbe0ff */
[----:B------:R-:W-:Y:S01]  /*9a00*/  ISETP.GT.AND P4, PT, R10, RZ, P1 ;  /* 0x000000ff0a00720c */ /* 0x000fe20000f84270 */
[----:B------:R1:W-:Y:S01]  /*9a10*/  @P0 STG.E desc[UR14][R14.64], R29 ;  /* 0x0000001d0e000986 */ /* 0x0003e2000c10190e */
[----:B------:R-:W-:Y:S01]  /*9a20*/  ISETP.GT.AND P0, PT, R11, 0x81, PT ;  /* 0x000000810b00780c */ /* 0x000fe20003f04270 */
[----:B------:R-:W-:Y:S01]  /*9a30*/  IMAD.X R17, R12, 0x1, R25, P5 ;  /* 0x000000010c117824 */ /* 0x000fe200028e0619 */
[C---:B------:R-:W-:Y:S01]  /*9a40*/  IADD3 R22, P6, R7.reuse, R18, RZ ;  /* 0x0000001207167210 */ /* 0x040fe20007fde0ff */
[----:B0-----:R-:W-:Y:S01]  /*9a50*/  FMUL R27, R88, R8 ;  /* 0x00000008581b7220 */ /* 0x001fe20000400000 */
[----:B------:R-:W-:Y:S02]  /*9a60*/  ISETP.GT.AND P5, PT, R10, RZ, P0 ;  /* 0x000000ff0a00720c */ /* 0x000fe400007a4270 */
[----:B------:R0:W-:Y:S01]  /*9a70*/  @P2 STG.E desc[UR14][R16.64], R87 ;  /* 0x0000005710002986 */ /* 0x0001e2000c10190e */
[----:B------:R-:W-:Y:S01]  /*9a80*/  IMAD.X R23, R6, 0x1, R19, P6 ;  /* 0x0000000106177824 */ /* 0x000fe200030e0613 */
[----:B------:R-:W-:-:S02]  /*9a90*/  IADD3 R24, P2, R7, R20, RZ ;  /* 0x0000001407187210 */ /* 0x000fc40007f5e0ff */
        /* <DEDUP_REMOVED lines=249> */
[----:B------:R-:W-:-:S02]  /*aa30*/  ISETP.GT.AND P4, PT, R10, RZ, P2 ;  /* 0x000000ff0a00720c */ /* 0x000fc40001784270 */
[----:B0-----:R-:W-:Y:S01]  /*aa40*/  IADD3 R16, P5, R13, R20, RZ ;  /* 0x000000140d107210 */ /* 0x001fe20007fbe0ff */
[----:B------:R0:W-:Y:S01]  /*aa50*/  @P1 STG.E desc[UR14][R14.64], R29 ;  /* 0x0000001d0e001986 */ /* 0x0001e2000c10190e */
[----:B------:R-:W-:Y:S01]  /*aa60*/  IADD3 R18, P6, R7, R22, RZ ;  /* 0x0000001607127210 */ /* 0x000fe20007fde0ff */
[----:B-1----:R-:W-:Y:S01]  /*aa70*/  FMUL R27, R140, R8 ;  /* 0x000000088c1b7220 */ /* 0x002fe20000400000 */
[----:B------:R-:W-:Y:S01]  /*aa80*/  ISETP.GT.AND P1, PT, R11, 0xe9, PT ;  /* 0x000000e90b00780c */ /* 0x000fe20003f24270 */
[----:B------:R-:W-:Y:S01]  /*aa90*/  IMAD.X R17, R12, 0x1, R21, P5 ;  /* 0x000000010c117824 */ /* 0x000fe200028e0615 */
[----:B------:R-:W-:Y:S01]  /*aaa0*/  ISETP.GT.AND P2, PT, R10, 0x8, P2 ;  /* 0x000000080a00780c */ /* 0x000fe20001744270 */
[----:B------:R-:W-:Y:S01]  /*aab0*/  IMAD.X R19, R6, 0x1, R23, P6 ;  /* 0x0000000106137824 */ /* 0x000fe200030e0617 */
[----:B------:R-:W-:Y:S02]  /*aac0*/  ISETP.GT.AND P5, PT, R10, RZ, P1 ;  /* 0x000000ff0a00720c */ /* 0x000fe40000fa4270 */
[----:B------:R1:W-:Y:S01]  /*aad0*/  @P0 STG.E desc[UR14][R16.64], R139 ;  /* 0x0000008b10000986 */ /* 0x0003e2000c10190e */
[----:B------:R-:W-:Y:S01]  /*aae0*/  IADD3 R20, P0, R7, R24, RZ ;  /* 0x0000001807147210 */ /* 0x000fe20007f1e0ff */
[----:B0-----:R-:W-:-:S02]  /*aaf0*/  FMUL R29, R142, R8 ;  /* 0x000000088e1d7220 */ /* 0x001fc40000400000 */
[----:B------:R0:W-:Y:S01]  /*ab00*/  @P4 STG.E desc[UR14][R18.64], R27 ;  /* 0x0000001b12004986 */ /* 0x0001e2000c10190e */
[----:B------:R-:W-:Y:S01]  /*ab10*/  IADD3 R14, P4, R13, R22, RZ ;  /* 0x000000160d0e7210 */ /* 0x000fe20007f9e0ff */
[----:B------:R-:W-:Y:S01]  /*ab20*/  IMAD.X R21, R6, 0x1, R25, P0 ;  /* 0x0000000106157824 */ /* 0x000fe200000e0619 */
[----:B------:R-:W-:Y:S02]  /*ab30*/  ISETP.GT.AND P0, PT, R11, 0xf0, PT ;  /* 0x000000f00b00780c */ /* 0x000fe40003f04270 */
        /* <DEDUP_REMOVED lines=13> */
[----:B------:R-:W-:Y:S02]  /*ac10*/  ISETP.GT.AND P6, PT, R10, 0x8, P0 ;  /* 0x000000080a00780c */ /* 0x000fe400007c4270 */
[----:B------:R-:W-:Y:S01]  /*ac20*/  IADD3 R24, P0, R7, R20, RZ ;  /* 0x0000001407187210 */ /* 0x000fe20007f1e0ff */
[----:B-1----:R-:W-:Y:S01]  /*ac30*/  FMUL R29, R146, R8 ;  /* 0x00000008921d7220 */ /* 0x002fe20000400000 */
[----:B------:R1:W-:Y:S01]  /*ac40*/  @P4 STG.E desc[UR14][R22.64], R27 ;  /* 0x0000001b16004986 */ /* 0x0003e2000c10190e */
[----:B------:R-:W-:Y:S02]  /*ac50*/  IADD3 R14, P1, R13, R18, RZ ;  /* 0x000000120d0e7210 */ /* 0x000fe40007f3e0ff */
[----:B------:R-:W-:Y:S01]  /*ac60*/  IMAD.X R25, R6, 0x1, R21, P0 ;  /* 0x0000000106197824 */ /* 0x000fe200000e0615 */
[----:B------:R-:W-:-:S02]  /*ac70*/  ISETP.GT.AND P0, PT, R11, 0xf8, PT ;  /* 0x000000f80b00780c */ /* 0x000fc40003f04270 */
[----:B0-----:R-:W-:Y:S01]  /*ac80*/  IADD3 R16, P4, R13, R20, RZ ;  /* 0x000000140d107210 */ /* 0x001fe20007f9e0ff */
[C---:B------:R-:W-:Y:S01]  /*ac90*/  IMAD.X R15, R12.reuse, 0x1, R19, P1 ;  /* 0x000000010c0f7824 */ /* 0x040fe200008e0613 */
[----:B------:R0:W-:Y:S01]  /*aca0*/  @P5 STG.E desc[UR14][R24.64], R145 ;  /* 0x0000009118005986 */ /* 0x0001e2000c10190e */
[-C--:B------:R-:W-:Y:S02]  /*acb0*/  IADD3 R18, P5, R7, R22.reuse, RZ ;  /* 0x0000001607127210 */ /* 0x080fe40007fbe0ff */
[----:B------:R-:W-:Y:S01]  /*acc0*/  IMAD.X R17, R12, 0x1, R21, P4 ;  /* 0x000000010c117824 */ /* 0x000fe200020e0615 */
[----:B-1----:R-:W-:Y:S01]  /*acd0*/  IADD3 R22, P4, R13, R22, RZ ;  /* 0x000000160d167210 */ /* 0x002fe20007f9e0ff */
[----:B------:R0:W-:Y:S01]  /*ace0*/  @P6 STG.E desc[UR14][R14.64], R29 ;  /* 0x0000001d0e006986 */ /* 0x0001e2000c10190e */
[----:B------:R-:W-:Y:S01]  /*acf0*/  ISETP.GT.AND P1, PT, R11, 0xf9, PT ;  /* 0x000000f90b00780c */ /* 0x000fe20003f24270 */
[--C-:B------:R-:W-:Y:S01]  /*ad00*/  IMAD.X R19, R6, 0x1, R23.reuse, P5 ;  /* 0x0000000106137824 */ /* 0x100fe200028e0617 */
[----:B------:R-:W-:Y:S01]  /*ad10*/  ISETP.GT.AND P2, PT, R10, 0x8, P2 ;  /* 0x000000080a00780c */ /* 0x000fe20001744270 */
[----:B------:R-:W-:Y:S01]  /*ad20*/  IMAD.X R23, R12, 0x1, R23, P4 ;  /* 0x000000010c177824 */ /* 0x000fe200020e0617 */
[----:B------:R-:W-:Y:S01]  /*ad30*/  ISETP.GT.AND P6, PT, R10, RZ, P0 ;  /* 0x000000ff0a00720c */ /* 0x000fe200007c4270 */
[----:B------:R-:W-:Y:S01]  /*ad40*/  FMUL R11, R148, R8 ;  /* 0x00000008940b7220 */ /* 0x000fe20000400000 */
[----:B------:R-:W-:-:S02]  /*ad50*/  IADD3 R20, P5, R7, R24, RZ ;  /* 0x0000001807147210 */ /* 0x000fc40007fbe0ff */
[C---:B------:R-:W-:Y:S02]  /*ad60*/  ISETP.GT.AND P4, PT, R10.reuse, RZ, P1 ;  /* 0x000000ff0a00720c */ /* 0x040fe40000f84270 */
[----:B------:R-:W-:Y:S01]  /*ad70*/  ISETP.GT.AND P0, PT, R10, 0x8, P0 ;  /* 0x000000080a00780c */ /* 0x000fe20000704270 */
[--C-:B------:R-:W-:Y:S01]  /*ad80*/  IMAD.X R21, R6, 0x1, R25.reuse, P5 ;  /* 0x0000000106157824 */ /* 0x100fe200028e0619 */
[----:B------:R-:W-:Y:S02]  /*ad90*/  ISETP.GT.AND P1, PT, R10, 0x8, P1 ;  /* 0x000000080a00780c */ /* 0x000fe40000f24270 */
[----:B------:R-:W-:Y:S01]  /*ada0*/  IADD3 R6, P5, R13, R24, RZ ;  /* 0x000000180d067210 */ /* 0x000fe20007fbe0ff */
[----:B------:R-:W-:Y:S01]  /*adb0*/  FMUL R13, R150, R8 ;  /* 0x00000008960d7220 */ /* 0x000fe20000400000 */
[----:B------:R0:W-:Y:S03]  /*adc0*/  @P2 STG.E desc[UR14][R16.64], R147 ;  /* 0x0000009310002986 */ /* 0x0001e6000c10190e */
[----:B------:R-:W-:Y:S01]  /*add0*/  IMAD.X R7, R12, 0x1, R25, P5 ;  /* 0x000000010c077824 */ /* 0x000fe200028e0619 */
[----:B------:R0:W-:Y:S04]  /*ade0*/  @P6 STG.E desc[UR14][R18.64], R11 ;  /* 0x0000000b12006986 */ /* 0x0001e8000c10190e */
[----:B------:R0:W-:Y:S04]  /*adf0*/  @P4 STG.E desc[UR14][R20.64], R149 ;  /* 0x0000009514004986 */ /* 0x0001e8000c10190e */
[----:B------:R0:W-:Y:S04]  /*ae00*/  @P0 STG.E desc[UR14][R22.64], R13 ;  /* 0x0000000d16000986 */ /* 0x0001e8000c10190e */
[----:B------:R0:W-:Y:S02]  /*ae10*/  @P1 STG.E desc[UR14][R6.64], R151 ;  /* 0x0000009706001986 */ /* 0x0001e4000c10190e */
.L_x_273:
[----:B------:R-:W-:Y:S05]  /*ae20*/  BSYNC B0 ;  /* 0x0000000000007941 */ /* 0x000fea0003800000 */
.L_x_21:
[----:B------:R-:W-:Y:S01]  /*ae30*/  ULDC UR8, c[0x0][0xc] ;  /* 0x0000030000087ab9 */ /* 0x000fe20000000800 */
[----:B------:R-:W-:Y:S01]  /*ae40*/  ULDC UR9, c[0x0][0x10] ;  /* 0x0000040000097ab9 */ /* 0x000fe20000000800 */
[----:B0--3--:R-:W0:Y:S01]  /*ae50*/  LDC R7, c[0x0][0x14] ;  /* 0x00000500ff077b82 */ /* 0x009e220000000800 */
[----:B------:R-:W-:Y:S01]  /*ae60*/  UIMAD.WIDE.U32 UR8, UR8, UR9, URZ ;  /* 0x00000009080872a5 */ /* 0x000fe2000f8e003f */
[----:B------:R-:W-:Y:S01]  /*ae70*/  PRMT R11, RZ, 0x7610, R11 ;  /* 0x00007610ff0b7816 */ /* 0x000fe2000000000b */
[----:B------:R-:W-:Y:S02]  /*ae80*/  IMAD.MOV.U32 R10, RZ, RZ, -0x1 ;  /* 0xffffffffff0a7424 */ /* 0x000fe400078e00ff */
[----:B------:R-:W-:Y:S02]  /*ae90*/  IMAD.MOV.U32 R6, RZ, RZ, -0x1 ;  /* 0xffffffffff067424 */ /* 0x000fe400078e00ff */
[----:B0-----:R-:W-:-:S04]  /*aea0*/  IMAD.WIDE.U32 R2, R7, UR8, R2 ;  /* 0x0000000807027c25 */ /* 0x001fc8000f8e0002 */
[----:B------:R-:W-:Y:S01]  /*aeb0*/  IMAD R7, R7, UR9, RZ ;  /* 0x0000000907077c24 */ /* 0x000fe2000f8e02ff */
[----:B------:R-:W-:Y:S02]  /*aec0*/  ULDC.64 UR8, c[0x0][0x750] ;  /* 0x0001d40000087ab9 */ /* 0x000fe40000000a00 */
[----:B------:R-:W-:Y:S01]  /*aed0*/  ISETP.GE.U32.AND P0, PT, R2, UR8, PT ;  /* 0x0000000802007c0c */ /* 0x000fe2000bf06070 */
[----:B------:R-:W-:Y:S02]  /*aee0*/  IMAD.IADD R3, R3, 0x1, R7 ;  /* 0x0000000103037824 */ /* 0x000fe400078e0207 */
[----:B------:R-:W-:-:S03]  /*aef0*/  IMAD.MOV.U32 R7, RZ, RZ, -0x1 ;  /* 0xffffffffff077424 */ /* 0x000fc600078e00ff */
[----:B------:R-:W-:-:S13]  /*af00*/  ISETP.GE.U32.AND.EX P0, PT, R3, UR9, PT, P0 ;  /* 0x0000000903007c0c */ /* 0x000fda000bf06100 */
[----:B------:R-:W-:Y:S05]  /*af10*/  @P0 BRA `(.L_x_274) ;  /* 0x0000000400600947 */ /* 0x000fea0003800000 */
[----:B------:R-:W0:Y:S01]  /*af20*/  S2R R20, SR_CTAID.X ;  /* 0x0000000000147919 */ /* 0x000e220000002500 */
[----:B--2---:R-:W2:Y:S01]  /*af30*/  LDC.64 R14, c[0x0][0x728] ;  /* 0x0001ca00ff0e7b82 */ /* 0x004ea20000000a00 */
[----:B------:R-:W-:Y:S01]  /*af40*/  ULDC UR7, c[0x0][0x150] ;  /* 0x0000540000077ab9 */ /* 0x000fe20000000800 */
[----:B------:R-:W-:Y:S01]  /*af50*/  IMAD.MOV.U32 R12, RZ, RZ, R2 ;  /* 0x000000ffff0c7224 */ /* 0x000fe200078e0002 */
[----:B------:R-:W3:Y:S01]  /*af60*/  S2R R22, SR_CTAID.Y ;  /* 0x0000000000167919 */ /* 0x000ee20000002600 */
[----:B------:R-:W-:-:S04]  /*af70*/  IMAD.MOV.U32 R13, RZ, RZ, R3 ;  /* 0x000000ffff0d7224 */ /* 0x000fc800078e0003 */
[----:B------:R-:W1:Y:S08]  /*af80*/  LDC R23, c[0x0][0x144] ;  /* 0x00005100ff177b82 */ /* 0x000e700000000800 */
[----:B------:R-:W1:Y:S08]  /*af90*/  LDC R16, c[0x0][0x730] ;  /* 0x0001cc00ff107b82 */ /* 0x000e700000000800 */
[----:B------:R-:W1:Y:S01]  /*afa0*/  LDC.64 R18, c[0x0][0x720] ;  /* 0x0001c800ff127b82 */ /* 0x000e620000000a00 */
[----:B--2---:R-:W-:-:S04]  /*afb0*/  ISETP.NE.U32.AND P0, PT, R14, RZ, PT ;  /* 0x000000ff0e00720c */ /* 0x004fc80003f05070 */
[----:B------:R-:W-:Y:S02]  /*afc0*/  ISETP.NE.AND.EX P0, PT, R15, RZ, PT, P0 ;  /* 0x000000ff0f00720c */ /* 0x000fe40003f05300 */
[----:B0-----:R-:W-:-:S05]  /*afd0*/  I2FP.F32.U32 R6, R20 ;  /* 0x0000001400067245 */ /* 0x001fca0000201000 */
[----:B------:R-:W-:-:S04]  /*afe0*/  FMUL R6, R6, UR7 ;  /* 0x0000000706067c20 */ /* 0x000fc80008400000 */
[----:B------:R0:W2:Y:S02]  /*aff0*/  F2I.U32.TRUNC.NTZ R21, R6 ;  /* 0x0000000600157305 */ /* 0x0000a4000020f000 */
[----:B---3--:R-:W-:Y:S05]  /*b000*/  @!P0 BRA `(.L_x_275) ;  /* 0x0000000000288947 */ /* 0x008fea0003800000 */
[----:B------:R-:W3:Y:S02]  /*b010*/  LDC R7, c[0x0][0x734] ;  /* 0x0001cd00ff077b82 */ /* 0x000ee40000000800 */
[----:B---3--:R-:W-:-:S05]  /*b020*/  IADD3 R13, P0, R2, R7, RZ ;  /* 0x00000007020d7210 */ /* 0x008fca0007f1e0ff */
[----:B------:R-:W-:-:S04]  /*b030*/  IMAD.X R17, RZ, RZ, R3, P0 ;  /* 0x000000ffff117224 */ /* 0x000fc800000e0603 */
[----:B0-----:R-:W-:-:S04]  /*b040*/  IMAD.WIDE.U32 R6, R17, R14, RZ ;  /* 0x0000000e11067225 */ /* 0x001fc800078e00ff */
[----:B------:R-:W-:-:S04]  /*b050*/  IMAD.WIDE.U32 R10, P0, R13, R15, R6 ;  /* 0x0000000f0d0a7225 */ /* 0x000fc80007800006 */
[----:B------:R-:W-:-:S04]  /*b060*/  IMAD.WIDE.U32 R6, R13, R14, RZ ;  /* 0x0000000e0d067225 */ /* 0x000fc800078e00ff */
[----:B------:R-:W-:Y:S01]  /*b070*/  IMAD.X R13, RZ, RZ, RZ, P0 ;  /* 0x000000ffff0d7224 */ /* 0x000fe200000e06ff */
[----:B------:R-:W-:Y:S01]  /*b080*/  IADD3 RZ, P0, R7, R10, RZ ;  /* 0x0000000a07ff7210 */ /* 0x000fe20007f1e0ff */
[----:B------:R-:W-:-:S04]  /*b090*/  IMAD.MOV.U32 R12, RZ, RZ, R11 ;  /* 0x000000ffff0c7224 */ /* 0x000fc800078e000b */
[----:B------:R-:W-:-:S08]  /*b0a0*/  IMAD.WIDE.U32.X R12, R17, R15, R12, P0 ;  /* 0x0000000f110c7225 */ /* 0x000fd000000e040c */
.L_x_275:
[----:B----4-:R-:W3:Y:S01]  /*b0b0*/  LDC.64 R28, c[0x0][0x740] ;  /* 0x0001d000ff1c7b82 */ /* 0x010ee20000000a00 */
[-C--:B-1----:R-:W-:Y:S01]  /*b0c0*/  SHF.R.U64 R17, R12, R16.reuse, R13 ;  /* 0x000000100c117219 */ /* 0x082fe2000000120d */
[----:B--2---:R-:W-:Y:S01]  /*b0d0*/  IMAD.MOV R21, RZ, RZ, -R21 ;  /* 0x000000ffff157224 */ /* 0x004fe200078e0a15 */
[----:B0-----:R-:W-:Y:S01]  /*b0e0*/  SHF.R.U32.HI R6, RZ, R16, R13 ;  /* 0x00000010ff067219 */ /* 0x001fe2000001160d */
[----:B------:R-:W-:Y:S01]  /*b0f0*/  ULDC UR7, c[0x0][0x154] ;  /* 0x0000550000077ab9 */ /* 0x000fe20000000800 */
[----:B------:R-:W-:Y:S01]  /*b100*/  IADD3 R11, P0, RZ, -R17, RZ ;  /* 0x80000011ff0b7210 */ /* 0x000fe20007f1e0ff */
[----:B------:R-:W-:Y:S02]  /*b110*/  IMAD R23, R23, R21, R20 ;  /* 0x0000001517177224 */ /* 0x000fe400078e0214 */
[----:B------:R-:W0:Y:S01]  /*b120*/  LDC R12, c[0x0][0x718] ;  /* 0x0001c600ff0c7b82 */ /* 0x000e220000000800 */
[----:B------:R-:W-:Y:S02]  /*b130*/  IMAD.MOV.U32 R13, RZ, RZ, 0x1 ;  /* 0x00000001ff0d7424 */ /* 0x000fe400078e00ff */
[----:B------:R-:W-:-:S04]  /*b140*/  IMAD.X R7, RZ, RZ, ~R6, P0 ;  /* 0x000000ffff077224 */ /* 0x000fc800000e0e06 */
[-C--:B------:R-:W-:Y:S01]  /*b150*/  IMAD R10, R7, R18.reuse, RZ ;  /* 0x00000012070a7224 */ /* 0x080fe200078e02ff */
[----:B------:R-:W1:Y:S01]  /*b160*/  LDC R24, c[0x0][0x708] ;  /* 0x0001c200ff187b82 */ /* 0x000e620000000800 */
[----:B------:R-:W-:-:S04]  /*b170*/  IMAD.WIDE.U32 R6, R11, R18, R2 ;  /* 0x000000120b067225 */ /* 0x000fc800078e0002 */
[----:B------:R-:W-:Y:S01]  /*b180*/  IMAD R11, R11, R19, R10 ;  /* 0x000000130b0b7224 */ /* 0x000fe200078e020a */
[----:B------:R-:W-:Y:S02]  /*b190*/  I2FP.F32.U32 R10, R22 ;  /* 0x00000016000a7245 */ /* 0x000fe40000201000 */
[----:B------:R-:W2:Y:S01]  /*b1a0*/  LDC R26, c[0x0][0x758] ;  /* 0x0001d600ff1a7b82 */ /* 0x000ea20000000800 */
[----:B------:R-:W-:Y:S01]  /*b1b0*/  IMAD.IADD R7, R7, 0x1, R11 ;  /* 0x0000000107077824 */ /* 0x000fe200078e020b */
[----:B---3--:R-:W-:Y:S01]  /*b1c0*/  ISETP.NE.U32.AND P0, PT, R28, RZ, PT ;  /* 0x000000ff1c00720c */ /* 0x008fe20003f05070 */
[----:B------:R-:W-:Y:S01]  /*b1d0*/  FMUL R10, R10, UR7 ;  /* 0x000000070a0a7c20 */ /* 0x000fe20008400000 */
[----:B------:R-:W-:Y:S02]  /*b1e0*/  IMAD.MOV.U32 R11, RZ, RZ, -0x1 ;  /* 0xffffffffff0b7424 */ /* 0x000fe400078e00ff */
[----:B------:R-:W-:Y:S01]  /*b1f0*/  ISETP.NE.AND.EX P0, PT, R29, RZ, PT, P0 ;  /* 0x000000ff1d00720c */ /* 0x000fe20003f05300 */
[----:B------:R3:W4:Y:S01]  /*b200*/  F2I.U32.TRUNC.NTZ R19, R10 ;  /* 0x0000000a00137305 */ /* 0x000722000020f000 */
[----:B------:R-:W3:Y:S01]  /*b210*/  LDC R21, c[0x0][0x148] ;  /* 0x00005200ff157b82 */ /* 0x000ee20000000800 */
[----:B0-----:R-:W-:-:S02]  /*b220*/  SHF.R.U64 R16, R6, R12, R7 ;  /* 0x0000000c06107219 */ /* 0x001fc40000001207 */
[----:B------:R-:W-:-:S05]  /*b230*/  SHF.R.U32.HI R7, RZ, R12, R7 ;  /* 0x0000000cff077219 */ /* 0x000fca0000011607 */
[----:B------:R-:W0:Y:S01]  /*b240*/  LDC R20, c[0x0][0x700] ;  /* 0x0001c000ff147b82 */ /* 0x000e220000000800 */
[-CC-:B-1----:R-:W-:Y:S02]  /*b250*/  SHF.R.U64 R14, R16, R24.reuse, R7.reuse ;  /* 0x00000018100e7219 */ /* 0x182fe40000001207 */
[----:B------:R-:W-:-:S05]  /*b260*/  SHF.R.U32.HI R7, RZ, R24, R7 ;  /* 0x00000018ff077219 */ /* 0x000fca0000011607 */
[----:B------:R-:W1:Y:S01]  /*b270*/  LDC R27, c[0x0][0x748] ;  /* 0x0001d200ff1b7b82 */ /* 0x000e620000000800 */
[-CC-:B--2---:R-:W-:Y:S02]  /*b280*/  SHF.R.U64 R18, R14, R26.reuse, R7.reuse ;  /* 0x0000001a0e127219 */ /* 0x184fe40000001207 */
[-C--:B------:R-:W-:Y:S02]  /*b290*/  SHF.L.U32 R11, R11, R26.reuse, RZ ;  /* 0x0000001a0b0b7219 */ /* 0x080fe400000006ff */
[-C--:B------:R-:W-:Y:S01]  /*b2a0*/  SHF.R.U32.HI R7, RZ, R26.reuse, R7 ;  /* 0x0000001aff077219 */ /* 0x080fe20000011607 */
[----:B------:R-:W-:Y:S01]  /*b2b0*/  IMAD.MOV.U32 R6, RZ, RZ, R18 ;  /* 0x000000ffff067224 */ /* 0x000fe200078e0012 */
[----:B------:R-:W-:Y:S01]  /*b2c0*/  SHF.L.U32 R26, R13, R26, RZ ;  /* 0x0000001a0d1a7219 */ /* 0x000fe200000006ff */
[----:B------:R-:W2:Y:S01]  /*b2d0*/  LDC R30, c[0x0][0x738] ;  /* 0x0001ce00ff1e7b82 */ /* 0x000ea20000000800 */
[----:B------:R-:W-:-:S07]  /*b2e0*/  LOP3.LUT R25, RZ, R11, RZ, 0x33, !PT ;  /* 0x0000000bff197212 */ /* 0x000fce00078e33ff */
[----:B------:R-:W0:Y:S01]  /*b2f0*/  LDC R31, c[0x0][0x710] ;  /* 0x0001c400ff1f7b82 */ /* 0x000e220000000800 */
[----:B----4-:R-:W-:Y:S05]  /*b300*/  @!P0 BRA `(.L_x_276) ;  /* 0x0000000000288947 */ /* 0x010fea0003800000 */
[----:B------:R-:W4:Y:S02]  /*b310*/  LDC R13, c[0x0][0x74c] ;  /* 0x0001d300ff0d7b82 */ /* 0x000f240000000800 */
[----:B----4-:R-:W-:-:S05]  /*b320*/  IADD3 R13, P0, R18, R13, RZ ;  /* 0x0000000d120d7210 */ /* 0x010fca0007f1e0ff */
[----:B------:R-:W-:-:S04]  /*b330*/  IMAD.X R15, RZ, RZ, R7, P0 ;  /* 0x000000ffff0f7224 */ /* 0x000fc800000e0607 */
[----:B------:R-:W-:-:S04]  /*b340*/  IMAD.WIDE.U32 R6, R15, R28, RZ ;  /* 0x0000001c0f067225 */ /* 0x000fc800078e00ff */
[----:B---3--:R-:W-:-:S04]  /*b350*/  IMAD.WIDE.U32 R10, P0, R13, R29, R6 ;  /* 0x0000001d0d0a7225 */ /* 0x008fc80007800006 */
[----:B------:R-:W-:-:S04]  /*b360*/  IMAD.WIDE.U32 R6, R13, R28, RZ ;  /* 0x0000001c0d067225 */ /* 0x000fc800078e00ff */
[----:B------:R-:W-:Y:S01]  /*b370*/  IMAD.X R13, RZ, RZ, RZ, P0 ;  /* 0x000000ffff0d7224 */ /* 0x000fe200000e06ff */
[----:B------:R-:W-:Y:S01]  /*b380*/  IADD3 RZ, P0, R7, R10, RZ ;  /* 0x0000000a07ff7210 */ /* 0x000fe20007f1e0ff */
[----:B------:R-:W-:-:S04]  /*b390*/  IMAD.MOV.U32 R12, RZ, RZ, R11 ;  /* 0x000000ffff0c7224 */ /* 0x000fc800078e000b */
[----:B------:R-:W-:-:S08]  /*b3a0*/  IMAD.WIDE.U32.X R6, R15, R29, R12, P0 ;  /* 0x0000001d0f067225 */ /* 0x000fd000000e040c */
.L_x_276:
[----:B-1----:R-:W-:Y:S01]  /*b3b0*/  SHF.R.U64 R6, R6, R27, R7 ;  /* 0x0000001b06067219 */ /* 0x002fe20000001207 */
[----:B0-----:R-:W-:Y:S01]  /*b3c0*/  VIADD R13, R20, 0xffffffff ;  /* 0xffffffff140d7836 */ /* 0x001fe20000000000 */
[----:B------:R-:W-:Y:S01]  /*b3d0*/  LOP3.LUT R11, R14, R25, RZ, 0xc0, !PT ;  /* 0x000000190e0b7212 */ /* 0x000fe200078ec0ff */
[----:B------:R-:W-:Y:S02]  /*b3e0*/  IMAD.MOV R19, RZ, RZ, -R19 ;  /* 0x000000ffff137224 */ /* 0x000fe400078e0a13 */
[----:B------:R-:W-:Y:S01]  /*b3f0*/  IMAD.MOV R7, RZ, RZ, -R6 ;  /* 0x000000ffff077224 */ /* 0x000fe200078e0a06 */
[----:B------:R-:W-:Y:S01]  /*b400*/  LOP3.LUT R13, R16, R13, RZ, 0xc0, !PT ;  /* 0x0000000d100d7212 */ /* 0x000fe200078ec0ff */
[----:B---3--:R-:W-:Y:S02]  /*b410*/  IMAD R10, R26, R6, R11 ;  /* 0x000000061a0a7224 */ /* 0x008fe400078e020b */
[----:B------:R-:W-:Y:S02]  /*b420*/  @P3 IMAD R23, R21, R19, R22 ;  /* 0x0000001315173224 */ /* 0x000fe400078e0216 */
[----:B--2---:R-:W-:-:S02]  /*b430*/  IMAD R6, R7, R30, R18 ;  /* 0x0000001e07067224 */ /* 0x004fc400078e0212 */
[----:B------:R-:W-:Y:S02]  /*b440*/  IMAD R10, R10, R31, R23 ;  /* 0x0000001f0a0a7224 */ /* 0x000fe400078e0217 */
[----:B------:R-:W-:Y:S02]  /*b450*/  IMAD R13, R6, R20, R13 ;  /* 0x00000014060d7224 */ /* 0x000fe400078e020d */
[----:B------:R-:W-:Y:S02]  /*b460*/  IMAD.MOV.U32 R11, RZ, RZ, 0x1 ;  /* 0x00000001ff0b7424 */ /* 0x000fe400078e00ff */
[----:B------:R-:W-:Y:S01]  /*b470*/  IMAD.MOV.U32 R6, RZ, RZ, R17 ;  /* 0x000000ffff067224 */ /* 0x000fe200078e0011 */
[----:B------:R-:W-:Y:S02]  /*b480*/  SEL R7, R13, R10, !P3 ;  /* 0x0000000a0d077207 */ /* 0x000fe40005800000 */
[----:B------:R-:W-:-:S07]  /*b490*/  SEL R10, R10, R13, !P3 ;  /* 0x0000000d0a0a7207 */ /* 0x000fce0005800000 */
.L_x_274:
[----:B------:R-:W-:-:S13]  /*b4a0*/  LOP3.LUT P0, RZ, R11, 0xff, RZ, 0xc0, !PT ;  /* 0x000000ff0bff7812 */ /* 0x000fda000780c0ff */
[----:B------:R-:W-:Y:S05]  /*b4b0*/  @P0 BRA `(.L_x_277) ;  /* 0xffffff5800940947 */ /* 0x000fea000383ffff */
[----:B------:R-:W-:Y:S05]  /*b4c0*/  EXIT ;  /* 0x000000000000794d */ /* 0x000fea0003800000 */
.L_x_3:
[----:B0-----:R-:W-:Y:S01]  /*b4d0*/  ULDC.64 UR4, c[0x0][0x750] ;  /* 0x0001d40000047ab9 */ /* 0x001fe20000000a00 */
        /* <DEDUP_REMOVED lines=25> */
.L_x_279:
[-CC-:B------:R-:W-:Y:S01]  /*b670*/  SHF.R.U64 R16, R16, R10.reuse, R17.reuse ;  /* 0x0000000a10107219 */ /* 0x180fe20000001211 */
[----:B------:R-:W0:Y:S01]  /*b680*/  LDC R14, c[0x0][0x718] ;  /* 0x0001c600ff0e7b82 */ /* 0x000e220000000800 */
[----:B------:R-:W-:Y:S01]  /*b690*/  SHF.R.U32.HI R5, RZ, R10, R17 ;  /* 0x0000000aff057219 */ /* 0x000fe20000011611 */
[----:B------:R-:W-:Y:S01]  /*b6a0*/  ULDC UR4, c[0x0][0x150] ;  /* 0x0000540000047ab9 */ /* 0x000fe20000000800 */
[----:B------:R-:W-:Y:S02]  /*b6b0*/  IADD3 R7, P0, RZ, -R16, RZ ;  /* 0x80000010ff077210 */ /* 0x000fe40007f1e0ff */
[----:B------:R-:W-:-:S03]  /*b6c0*/  I2FP.F32.U32 R9, R8 ;  /* 0x0000000800097245 */ /* 0x000fc60000201000 */
[----:B------:R-:W1:Y:S01]  /*b6d0*/  LDC.64 R28, c[0x0][0x740] ;  /* 0x0001d000ff1c7b82 */ /* 0x000e620000000a00 */
        /* <DEDUP_REMOVED lines=9> */
[----:B------:R-:W4:Y:S04]  /*b770*/  LDC R20, c[0x0][0x708] ;  /* 0x0001c200ff147b82 */ /* 0x000f280000000800 */
[----:B0-----:R-:W-:Y:S02]  /*b780*/  SHF.R.U64 R10, R12, R14, R5 ;  /* 0x0000000e0c0a7219 */ /* 0x001fe40000001205 */
[----:B------:R-:W-:Y:S02]  /*b790*/  I2FP.F32.U32 R12, R11 ;  /* 0x0000000b000c7245 */ /* 0x000fe40000201000 */
[----:B------:R-:W0:Y:S01]  /*b7a0*/  LDC R26, c[0x0][0x758] ;  /* 0x0001d600ff1a7b82 */ /* 0x000e220000000800 */
[----:B-1----:R-:W-:Y:S01]  /*b7b0*/  ISETP.NE.U32.AND P0, PT, R28, RZ, PT ;  /* 0x000000ff1c00720c */ /* 0x002fe20003f05070 */
[----:B---3--:R-:W-:-:S02]  /*b7c0*/  IMAD.MOV R7, RZ, RZ, -R9 ;  /* 0x000000ffff077224 */ /* 0x008fc400078e0a09 */
[----:B------:R-:W-:Y:S01]  /*b7d0*/  FMUL R12, R12, UR4 ;  /* 0x000000040c0c7c20 */ /* 0x000fe20008400000 */
[----:B------:R-:W-:Y:S01]  /*b7e0*/  SHF.R.U32.HI R5, RZ, R14, R5 ;  /* 0x0000000eff057219 */ /* 0x000fe20000011605 */
[----:B------:R-:W-:Y:S01]  /*b7f0*/  IMAD.MOV.U32 R9, RZ, RZ, -0x1 ;  /* 0xffffffffff097424 */ /* 0x000fe200078e00ff */
[----:B------:R-:W-:Y:S01]  /*b800*/  ISETP.NE.AND.EX P0, PT, R29, RZ, PT, P0 ;  /* 0x000000ff1d00720c */ /* 0x000fe20003f05300 */
[----:B------:R1:W3:Y:S01]  /*b810*/  F2I.U32.TRUNC.NTZ R17, R12 ;  /* 0x0000000c00117305 */ /* 0x0002e2000020f000 */
[----:B------:R-:W1:Y:S01]  /*b820*/  LDC R22, c[0x0][0x148] ;  /* 0x00005200ff167b82 */ /* 0x000e620000000800 */
[----:B--2---:R-:W-:Y:S02]  /*b830*/  IMAD R24, R15, R7, R8 ;  /* 0x000000070f187224 */ /* 0x004fe400078e0208 */
[----:B------:R-:W-:-:S05]  /*b840*/  IMAD.MOV.U32 R7, RZ, RZ, 0x1 ;  /* 0x00000001ff077424 */ /* 0x000fca00078e00ff */
[----:B------:R-:W2:Y:S01]  /*b850*/  LDC R19, c[0x0][0x700] ;  /* 0x0001c000ff137b82 */ /* 0x000ea20000000800 */
[-CC-:B----4-:R-:W-:Y:S02]  /*b860*/  SHF.R.U64 R18, R10, R20.reuse, R5.reuse ;  /* 0x000000140a127219 */ /* 0x190fe40000001205 */
[----:B------:R-:W-:-:S05]  /*b870*/  SHF.R.U32.HI R5, RZ, R20, R5 ;  /* 0x00000014ff057219 */ /* 0x000fca0000011605 */
[----:B------:R-:W4:Y:S01]  /*b880*/  LDC R21, c[0x0][0x748] ;  /* 0x0001d200ff157b82 */ /* 0x000f220000000800 */
[-C--:B0-----:R-:W-:Y:S02]  /*b890*/  SHF.L.U32 R8, R9, R26.reuse, RZ ;  /* 0x0000001a09087219 */ /* 0x081fe400000006ff */
[-CC-:B------:R-:W-:Y:S02]  /*b8a0*/  SHF.R.U64 R20, R18, R26.reuse, R5.reuse ;  /* 0x0000001a12147219 */ /* 0x180fe40000001205 */
[----:B------:R-:W-:Y:S02]  /*b8b0*/  SHF.R.U32.HI R9, RZ, R26, R5 ;  /* 0x0000001aff097219 */ /* 0x000fe40000011605 */
[----:B------:R-:W-:Y:S01]  /*b8c0*/  LOP3.LUT R25, RZ, R8, RZ, 0x33, !PT ;  /* 0x00000008ff197212 */ /* 0x000fe200078e33ff */
[----:B------:R-:W0:Y:S01]  /*b8d0*/  LDC R23, c[0x0][0x738] ;  /* 0x0001ce00ff177b82 */ /* 0x000e220000000800 */
[----:B------:R-:W-:Y:S01]  /*b8e0*/  SHF.L.U32 R26, R7, R26, RZ ;  /* 0x0000001a071a7219 */ /* 0x000fe200000006ff */
[----:B------:R-:W-:-:S06]  /*b8f0*/  IMAD.MOV.U32 R8, RZ, RZ, R20 ;  /* 0x000000ffff087224 */ /* 0x000fcc00078e0014 */
[----:B------:R-:W0:Y:S01]  /*b900*/  LDC R27, c[0x0][0x710] ;  /* 0x0001c400ff1b7b82 */ /* 0x000e220000000800 */
[----:B-1-3--:R-:W-:Y:S05]  /*b910*/  @!P0 BRA `(.L_x_280) ;  /* 0x0000000000288947 */ /* 0x00afea0003800000 */
[----:B------:R-:W1:Y:S02]  /*b920*/  LDC R5, c[0x0][0x74c] ;  /* 0x0001d300ff057b82 */ /* 0x000e640000000800 */
[----:B-1----:R-:W-:-:S05]  /*b930*/  IADD3 R5, P0, R20, R5, RZ ;  /* 0x0000000514057210 */ /* 0x002fca0007f1e0ff */
        /* <DEDUP_REMOVED lines=8> */
.L_x_280:
[----:B----4-:R-:W-:Y:S01]  /*b9c0*/  SHF.R.U64 R8, R8, R21, R9 ;  /* 0x0000001508087219 */ /* 0x010fe20000001209 */
[----:B--2---:R-:W-:Y:S01]  /*b9d0*/  VIADD R13, R19, 0xffffffff ;  /* 0xffffffff130d7836 */ /* 0x004fe20000000000 */
[----:B------:R-:W-:Y:S01]  /*b9e0*/  LOP3.LUT R5, R18, R25, RZ, 0xc0, !PT ;  /* 0x0000001912057212 */ /* 0x000fe200078ec0ff */
[----:B------:R-:W-:Y:S02]  /*b9f0*/  IMAD.MOV R17, RZ, RZ, -R17 ;  /* 0x000000ffff117224 */ /* 0x000fe400078e0a11 */
[----:B------:R-:W-:Y:S02]  /*ba00*/  IMAD.MOV R9, RZ, RZ, -R8 ;  /* 0x000000ffff097224 */ /* 0x000fe400078e0a08 */
[----:B------:R-:W-:Y:S01]  /*ba10*/  IMAD R7, R26, R8, R5 ;  /* 0x000000081a077224 */ /* 0x000fe200078e0205 */
[----:B------:R-:W-:Y:S01]  /*ba20*/  LOP3.LUT R8, R10, R13, RZ, 0xc0, !PT ;  /* 0x0000000d0a087212 */ /* 0x000fe200078ec0ff */
[----:B------:R-:W-:Y:S02]  /*ba30*/  @P3 IMAD R24, R22, R17, R11 ;  /* 0x0000001116183224 */ /* 0x000fe400078e020b */
[----:B0-----:R-:W-:-:S02]  /*ba40*/  IMAD R5, R9, R23, R20 ;  /* 0x0000001709057224 */ /* 0x001fc400078e0214 */
[----:B------:R-:W-:Y:S02]  /*ba50*/  IMAD R7, R7, R27, R24 ;  /* 0x0000001b07077224 */ /* 0x000fe400078e0218 */
[----:B------:R-:W-:Y:S02]  /*ba60*/  IMAD R8, R5, R19, R8 ;  /* 0x0000001305087224 */ /* 0x000fe400078e0208 */
[----:B------:R-:W-:Y:S02]  /*ba70*/  IMAD.MOV.U32 R9, RZ, RZ, 0x1 ;  /* 0x00000001ff097424 */ /* 0x000fe400078e00ff */
[----:B------:R-:W-:Y:S01]  /*ba80*/  IMAD.MOV.U32 R10, RZ, RZ, R16 ;  /* 0x000000ffff0a7224 */ /* 0x000fe200078e0010 */
[----:B------:R-:W-:Y:S02]  /*ba90*/  SEL R15, R8, R7, !P3 ;  /* 0x00000007080f7207 */ /* 0x000fe40005800000 */
[----:B------:R-:W-:Y:S02]  /*baa0*/  PRMT R5, R9, 0x7610, R5 ;  /* 0x0000761009057816 */ /* 0x000fe40000000005 */
[----:B------:R-:W-:-:S07]  /*bab0*/  SEL R7, R7, R8, !P3 ;  /* 0x0000000807077207 */ /* 0x000fce0005800000 */
.L_x_278:
[----:B------:R-:W-:-:S08]  /*bac0*/  NOP ;  /* 0x0000000000007918 */ /* 0x000fd00000000000 */
[----:B------:R-:W0:-:S00]  /*bad0*/  USETMAXREG.DEALLOC.CTAPOOL 0x28 ;  /* 0x00000028000079c8 */ /* 0x000e0000080e0500 */
[----:B0-----:R-:W-:-:S13]  /*bae0*/  ISETP.NE.AND P0, PT, R6, RZ, PT ;  /* 0x000000ff0600720c */ /* 0x001fda0003f05270 */
[----:B------:R-:W-:Y:S05]  /*baf0*/  @P0 EXIT ;  /* 0x000000000000094d */ /* 0x000fea0003800000 */
[----:B------:R-:W-:Y:S01]  /*bb00*/  LOP3.LUT P0, RZ, R5, 0xff, RZ, 0xc0, !PT ;  /* 0x000000ff05ff7812 */ /* 0x000fe2000780c0ff */
[----:B------:R-:W-:Y:S02]  /*bb10*/  IMAD.MOV.U32 R12, RZ, RZ, 0x1 ;  /* 0x00000001ff0c7424 */ /* 0x000fe400078e00ff */
[----:B------:R-:W-:-:S10]  /*bb20*/  IMAD.MOV.U32 R5, RZ, RZ, RZ ;  /* 0x000000ffff057224 */ /* 0x000fd400078e00ff */
[----:B------:R-:W-:Y:S05]  /*bb30*/  @!P0 BRA `(.L_x_281) ;  /* 0x0000000c00848947 */ /* 0x000fea0003800000 */
[----:B------:R-:W0:Y:S01]  /*bb40*/  LDC R5, c[0x0][0x28c] ;  /* 0x0000a300ff057b82 */ /* 0x000e220000000800 */
[----:B------:R-:W-:Y:S01]  /*bb50*/  ULDC UR5, c[0x0][0x758] ;  /* 0x0001d60000057ab9 */ /* 0x000fe20000000800 */
[----:B------:R-:W-:Y:S01]  /*bb60*/  UMOV UR7, 0xffffffff ;  /* 0xffffffff00077882 */ /* 0x000fe20000000000 */
[----:B------:R-:W-:Y:S01]  /*bb70*/  ULDC UR6, c[0x0][0xc] ;  /* 0x0000030000067ab9 */ /* 0x000fe20000000800 */
[----:B------:R-:W-:Y:S01]  /*bb80*/  USHF.L.U32 UR9, UR7, UR5, URZ ;  /* 0x0000000507097299 */ /* 0x000fe2000800063f */
[C---:B------:R-:W-:Y:S01]  /*bb90*/  LOP3.LUT P4, RZ, R0.reuse, 0x7f, RZ, 0xc0, !PT ;  /* 0x0000007f00ff7812 */ /* 0x040fe2000788c0ff */
[----:B------:R-:W-:Y:S01]  /*bba0*/  UMOV UR8, 0x1 ;  /* 0x0000000100087882 */ /* 0x000fe20000000000 */
[----:B------:R-:W-:Y:S01]  /*bbb0*/  ULDC UR7, c[0x0][0x10] ;  /* 0x0000040000077ab9 */ /* 0x000fe20000000800 */
[----:B------:R-:W-:Y:S01]  /*bbc0*/  LOP3.LUT P0, RZ, R0, 0x1f, RZ, 0xc0, !PT ;  /* 0x0000001f00ff7812 */ /* 0x000fe2000780c0ff */
[----:B------:R-:W-:Y:S01]  /*bbd0*/  UIMAD.WIDE.U32 UR6, UR6, UR7, URZ ;  /* 0x00000007060672a5 */ /* 0x000fe2000f8e003f */
[----:B------:R-:W-:Y:S01]  /*bbe0*/  BSSY B0, `(.L_x_281) ;  /* 0x00000d6000007945 */ /* 0x000fe20003800000 */
[----:B------:R-:W-:Y:S01]  /*bbf0*/  USHF.L.U32 UR5, UR8, UR5, URZ ;  /* 0x0000000508057299 */ /* 0x000fe2000800063f */
[----:B------:R-:W-:Y:S01]  /*bc00*/  IMAD.MOV.U32 R14, RZ, RZ, 0x1 ;  /* 0x00000001ff0e7424 */ /* 0x000fe200078e00ff */
[----:B------:R-:W-:Y:S01]  /*bc10*/  LOP3.LUT R17, R4, 0x2, RZ, 0xfc, !PT ;  /* 0x0000000204117812 */ /* 0x000fe200078efcff */
[----:B------:R-:W-:Y:S01]  /*bc20*/  ULDC UR8, c[0x0][0x14] ;  /* 0x0000050000087ab9 */ /* 0x000fe20000000800 */
[----:B------:R-:W-:Y:S01]  /*bc30*/  PLOP3.LUT P0, PT, P0, P4, PT, 0x8a, 0x0 ;  /* 0x000000000000781c */ /* 0x000fe20000709172 */
[----:B------:R-:W-:Y:S01]  /*bc40*/  UIMAD.WIDE.U32 UR40, UR6, UR8, URZ ;  /* 0x00000008062872a5 */ /* 0x000fe2000f8e003f */
[----:B------:R-:W-:Y:S01]  /*bc50*/  IMAD.MOV.U32 R12, RZ, RZ, 0x1 ;  /* 0x00000001ff0c7424 */ /* 0x000fe200078e00ff */
[----:B------:R-:W-:Y:S01]  /*bc60*/  UIMAD UR7, UR7, UR8, URZ ;  /* 0x00000008070772a4 */ /* 0x000fe2000f8e023f */
[----:B------:R-:W-:Y:S01]  /*bc70*/  ULDC UR4, c[0x0][0x700] ;  /* 0x0001c00000047ab9 */ /* 0x000fe20000000800 */
[----:B------:R-:W-:-:S02]  /*bc80*/  ULOP3.LUT UR6, URZ, UR9, URZ, 0x33, !UPT ;  /* 0x000000093f067292 */ /* 0x000fc4000f8e333f */
[----:B------:R-:W-:Y:S01]  /*bc90*/  UIADD3 UR4, UR4, -0x1, URZ ;  /* 0xffffffff04047890 */ /* 0x000fe2000fffe03f */
[----:B0-----:R-:W-:Y:S01]  /*bca0*/  VIADD R5, R5, 0x7f ;  /* 0x0000007f05057836 */ /* 0x001fe20000000000 */
[----:B------:R-:W-:Y:S01]  /*bcb0*/  UIADD3 UR7, UR41, UR7, URZ ;  /* 0x0000000729077290 */ /* 0x000fe2000fffe03f */
[----:B------:R-:W-:-:S03]  /*bcc0*/  ULDC.64 UR42, c[0x0][0x198] ;  /* 0x00006600002a7ab9 */ /* 0x000fc60000000a00 */
[----:B------:R-:W-:-:S04]  /*bcd0*/  SHF.R.S32.HI R6, RZ, 0x1f, R5 ;  /* 0x0000001fff067819 */ /* 0x000fc80000011405 */
[----:B------:R-:W-:Y:S01]  /*bce0*/  LEA.HI R6, R6, R5, RZ, 0x7 ;  /* 0x0000000506067211 */ /* 0x000fe200078f38ff */
[----:B------:R-:W-:-:S03]  /*bcf0*/  IMAD.MOV.U32 R5, RZ, RZ, RZ ;  /* 0x000000ffff057224 */ /* 0x000fc600078e00ff */
[----:B------:R-:W-:-:S05]  /*bd00*/  SHF.R.S32.HI R16, RZ, 0x7, R6 ;  /* 0x00000007ff107819 */ /* 0x000fca0000011406 */
[----:B------:R-:W-:-:S07]  /*bd10*/  VIADD R13, R16, 0x1 ;  /* 0x00000001100d7836 */ /* 0x000fce0000000000 */
.L_x_293:
[----:B------:R-:W-:-:S03]  /*bd20*/  UMOV UR8, 0xffffffff ;  /* 0xffffffff00087882 */ /* 0x000fc60000000000 */
[----:B------:R-:W-:Y:S05]  /*bd30*/  BRA.DIV UR8, `(.L_x_282) ;  /* 0x0000000e08947947 */ /* 0x000fea000b800000 */
[----:B------:R-:W-:-:S13]  /*bd40*/  ELECT P1, URZ, PT ;  /* 0x00000000003f782f */ /* 0x000fda0003820000 */
.L_x_302:
[----:B------:R-:W0:Y:S01]  /*bd50*/  LDC R0, c[0x0][0x28c] ;  /* 0x0000a300ff007b82 */ /* 0x000e220000000800 */
[----:B------:R-:W-:Y:S01]  /*bd60*/  BSSY B1, `(.L_x_283) ;  /* 0x000004c000017945 */ /* 0x000fe20003800000 */
[----:B0-----:R-:W-:-:S13]  /*bd70*/  ISETP.LT.OR P1, PT, R0, 0x1, !P1 ;  /* 0x000000010000780c */ /* 0x001fda0004f21670 */
[----:B------:R-:W-:Y:S05]  /*bd80*/  @P1 BRA `(.L_x_284) ;  /* 0x0000000400241947 */ /* 0x000fea0003800000 */
[C---:B------:R-:W-:Y:S02]  /*bd90*/  IMAD.SHL.U32 R23, R7.reuse, 0x100, RZ ;  /* 0x0000010007177824 */ /* 0x040fe400078e00ff */
[----:B------:R-:W-:Y:S02]  /*bda0*/  IMAD.SHL.U32 R11, R7, 0x80, RZ ;  /* 0x00000080070b7824 */ /* 0x000fe400078e00ff */
[----:B------:R-:W-:Y:S02]  /*bdb0*/  IMAD.SHL.U32 R15, R15, 0x100, RZ ;  /* 0x000001000f0f7824 */ /* 0x000fe400078e00ff */
[----:B------:R-:W-:Y:S02]  /*bdc0*/  IMAD.MOV.U32 R20, RZ, RZ, RZ ;  /* 0x000000ffff147224 */ /* 0x000fe400078e00ff */
[----:B------:R-:W-:Y:S02]  /*bdd0*/  IMAD.MOV.U32 R21, RZ, RZ, 0x40 ;  /* 0x00000040ff157424 */ /* 0x000fe400078e00ff */
[----:B------:R-:W-:-:S02]  /*bde0*/  IMAD.MOV.U32 R0, RZ, RZ, R13 ;  /* 0x000000ffff007224 */ /* 0x000fc400078e000d */
[----:B------:R-:W-:Y:S02]  /*bdf0*/  IMAD.MOV.U32 R6, RZ, RZ, R12 ;  /* 0x000000ffff067224 */ /* 0x000fe400078e000c */
[----:B------:R-:W-:Y:S02]  /*be00*/  IMAD.MOV.U32 R7, RZ, RZ, R5 ;  /* 0x000000ffff077224 */ /* 0x000fe400078e0005 */
[----:B------:R-:W-:-:S07]  /*be10*/  IMAD.MOV.U32 R22, RZ, RZ, RZ ;  /* 0x000000ffff167224 */ /* 0x000fce00078e00ff */
.L_x_288:
[----:B------:R-:W0:Y:S01]  /*be20*/  S2R R9, SR_CgaCtaId ;  /* 0x0000000000097919 */ /* 0x000e220000008800 */
[----:B------:R-:W-:-:S04]  /*be30*/  MOV R8, 0x400 ;  /* 0x0000040000087802 */ /* 0x000fc80000000f00 */
[----:B0-----:R-:W-:Y:S02]  /*be40*/  LEA R18, R9, R8, 0x18 ;  /* 0x0000000809127211 */ /* 0x001fe400078ec0ff */
[----:B------:R-:W-:Y:S01]  /*be50*/  SHF.L.U32 R8, R6, 0x1f, RZ ;  /* 0x0000001f06087819 */ /* 0x000fe200000006ff */
[----:B------:R-:W0:Y:S02]  /*be60*/  @!P4 LDC R9, c[0x0][0x640] ;  /* 0x00019000ff09cb82 */ /* 0x000e240000000800 */
[----:B------:R-:W-:-:S04]  /*be70*/  IMAD R19, R7, 0x8, R18 ;  /* 0x0000000807137824 */ /* 0x000fc800078e0212 */
[----:B------:R-:W1:Y:S02]  /*be80*/  SYNCS.PHASECHK.TRANS64.TRYWAIT P1, [R19+URZ+0x10], R8 ;  /* 0x00001008130075a7 */ /* 0x000e64000802017f */
[----:B-1----:R-:W-:Y:S05]  /*be90*/  @!P1 BRA `(.L_x_285) ;  /* 0x0000000c005c9947 */ /* 0x002fea0003800000 */
.L_x_303:
[----:B-1----:R-:W-:Y:S01]  /*bea0*/  PRMT R8, R17, 0x9910, RZ ;  /* 0x0000991011087816 */ /* 0x002fe200000000ff */
[----:B0-----:R0:W-:Y:S03]  /*beb0*/  @!P4 SYNCS.ARRIVE.TRANS64 RZ, [R19+URZ], R9 ;  /* 0x0000000913ffc9a7 */ /* 0x0011e6000800003f */
[----:B------:R-:W-:-:S13]  /*bec0*/  ISETP.NE.AND P1, PT, R8, 0x2, PT ;  /* 0x000000020800780c */ /* 0x000fda0003f25270 */
[----:B0-----:R-:W-:Y:S05]  /*bed0*/  @P1 BRA `(.L_x_286) ;  /* 0x0000000000041947 */ /* 0x001fea0003800000 */
[----:B------:R-:W-:Y:S01]  /*bee0*/  BPT.TRAP 0x1 ;  /* 0x000000040000795c */ /* 0x000fe20000300000 */
.L_x_286:
[----:B------:R-:W-:Y:S05]  /*bef0*/  @P0 BRA `(.L_x_287) ;  /* 0x0000000000040947 */ /* 0x000fea0003800000 */
[----:B------:R-:W-:Y:S01]  /*bf00*/  BPT.TRAP 0x1 ;  /* 0x000000040000795c */ /* 0x000fe20000300000 */
.L_x_287:
[--C-:B------:R-:W-:Y:S01]  /*bf10*/  IMAD R8, R7, 0x4000, R18.reuse ;  /* 0x0000400007087824 */ /* 0x100fe200078e0212 */
[----:B------:R-:W-:Y:S01]  /*bf20*/  R2UR UR10, R21 ;  /* 0x00000000150a72ca */ /* 0x000fe200000e0000 */
[----:B------:R-:W-:Y:S01]  /*bf30*/  VIADD R0, R0, 0xffffffff ;  /* 0xffffffff00007836 */ /* 0x000fe20000000000 */
[----:B------:R-:W-:Y:S01]  /*bf40*/  R2UR UR33, R19 ;  /* 0x00000000132172ca */ /* 0x000fe200000e0000 */
[----:B------:R-:W-:Y:S01]  /*bf50*/  UIADD3 UR14, UP0, UR42, 0xf0, URZ ;  /* 0x000000f02a0e7890 */ /* 0x000fe2000ff1e03f */
[----:B------:R-:W-:Y:S01]  /*bf60*/  R2UR UR32, R8 ;  /* 0x00000000082072ca */ /* 0x000fe200000e0000 */
[C-C-:B------:R-:W-:Y:S01]  /*bf70*/  IMAD R8, R7.reuse, 0x800, R18.reuse ;  /* 0x0000080007087824 */ /* 0x140fe200078e0212 */
[----:B------:R-:W-:Y:S01]  /*bf80*/  R2UR UR36, R10 ;  /* 0x000000000a2472ca */ /* 0x000fe200000e0000 */
[----:B------:R-:W-:Y:S01]  /*bf90*/  IMAD R18, R7, 0x10000, R18 ;  /* 0x0001000007127824 */ /* 0x000fe200078e0212 */
[----:B------:R-:W-:Y:S01]  /*bfa0*/  R2UR UR34, R20 ;  /* 0x00000000142272ca */ /* 0x000fe200000e0000 */
[----:B------:R-:W-:Y:S01]  /*bfb0*/  UIADD3 UR22, UP1, UR42, 0x1f0, URZ ;  /* 0x000001f02a167890 */ /* 0x000fe2000ff3e03f */
[----:B------:R-:W-:Y:S01]  /*bfc0*/  R2UR UR24, R8 ;  /* 0x00000000081872ca */ /* 0x000fe200000e0000 */
[----:B------:R-:W-:Y:S01]  /*bfd0*/  UIADD3 UR30, UP2, UR42, 0x2f0, URZ ;  /* 0x000002f02a1e7890 */ /* 0x000fe2000ff5e03f */
[----:B------:R-:W-:Y:S01]  /*bfe0*/  R2UR UR8, R18 ;  /* 0x00000000120872ca */ /* 0x000fe200000e0000 */
[----:B------:R-:W-:Y:S01]  /*bff0*/  UIADD3.X UR15, URZ, UR43, URZ, UP0, !UPT ;  /* 0x0000002b3f0f7290 */ /* 0x000fe200087fe43f */
[----:B------:R-:W-:Y:S01]  /*c000*/  R2UR UR35, R11 ;  /* 0x000000000b2372ca */ /* 0x000fe200000e0000 */
[----:B------:R-:W-:Y:S01]  /*c010*/  UIADD3.X UR23, URZ, UR43, URZ, UP1, !UPT ;  /* 0x0000002b3f177290 */ /* 0x000fe20008ffe43f */
[----:B------:R-:W-:Y:S01]  /*c020*/  R2UR UR26, R23 ;  /* 0x00000000171a72ca */ /* 0x000fe200000e0000 */
[----:B------:R-:W-:Y:S01]  /*c030*/  UIADD3 UR32, UR32, 0x100, URZ ;  /* 0x0000010020207890 */ /* 0x000fe2000fffe03f */
[----:B------:R-:W-:Y:S01]  /*c040*/  R2UR UR27, R22 ;  /* 0x00000000161b72ca */ /* 0x000fe200000e0000 */
[----:B------:R-:W-:Y:S01]  /*c050*/  UIADD3 UR18, UR10, -0x40, URZ ;  /* 0xffffffc00a127890 */ /* 0x000fe2000fffe03f */
[----:B------:R-:W-:Y:S01]  /*c060*/  R2UR UR19, R15 ;  /* 0x000000000f1372ca */ /* 0x000fe200000e0000 */
[----:B------:R-:W-:Y:S01]  /*c070*/  UIADD3.X UR31, URZ, UR43, URZ, UP2, !UPT ;  /* 0x0000002b3f1f7290 */ /* 0x000fe200097fe43f */
[----:B------:R-:W-:Y:S01]  /*c080*/  ISETP.GT.AND P2, PT, R0, 0x1, PT ;  /* 0x000000010000780c */ /* 0x000fe20003f44270 */
[----:B------:R-:W-:Y:S01]  /*c090*/  UIADD3 UR24, UR24, 0x28100, URZ ;  /* 0x0002810018187890 */ /* 0x000fe2000fffe03f */
[----:B------:R-:W-:Y:S01]  /*c0a0*/  VIADD R7, R7, 0x1 ;  /* 0x0000000107077836 */ /* 0x000fe20000000000 */
[----:B------:R-:W-:Y:S01]  /*c0b0*/  UIADD3 UR16, UR8, 0x8100, URZ ;  /* 0x0000810008107890 */ /* 0x000fe2000fffe03f */
[----:B------:R-:W-:Y:S01]  /*c0c0*/  VIADD R22, R22, 0x1 ;  /* 0x0000000116167836 */ /* 0x000fe20000000000 */
[----:B------:R-:W-:Y:S01]  /*c0d0*/  UIADD3 UR8, UR8, 0x10100, URZ ;  /* 0x0001010008087890 */ /* 0x000fe2000fffe03f */
[----:B------:R-:W-:Y:S01]  /*c0e0*/  VIADD R21, R21, 0x80 ;  /* 0x0000008015157836 */ /* 0x000fe20000000000 */
[----:B------:R-:W-:Y:S01]  /*c0f0*/  UMOV UR38, 0x0 ;  /* 0x0000000000267882 */ /* 0x000fe20000000000 */
[----:B------:R-:W-:Y:S01]  /*c100*/  UMOV UR39, 0x10000000 ;  /* 0x1000000000277882 */ /* 0x000fe20000000000 */
[C---:B------:R-:W-:Y:S01]  /*c110*/  ISETP.NE.AND P1, PT, R7.reuse, 0x2, PT ;  /* 0x000000020700780c */ /* 0x040fe20003f25270 */
[----:B------:R-:W-:Y:S01]  /*c120*/  UMOV UR25, UR33 ;  /* 0x0000002100197c82 */ /* 0x000fe20008000000 */
[----:B------:R-:W-:Y:S01]  /*c130*/  UMOV UR28, UR36 ;  /* 0x00000024001c7c82 */ /* 0x000fe20008000000 */
[----:B------:R0:W-:Y:S01]  /*c140*/  UTMALDG.3D [UR32], [UR14], desc[UR38] ;  /* 0x000026200e0075b4 */ /* 0x0001e20008011000 */
[----:B------:R-:W-:Y:S01]  /*c150*/  UMOV UR17, UR33 ;  /* 0x0000002100117c82 */ /* 0x000fe20008000000 */
[----:B------:R-:W-:Y:S01]  /*c160*/  UMOV UR20, UR36 ;  /* 0x0000002400147c82 */ /* 0x000fe20008000000 */
[----:B------:R-:W-:Y:S01]  /*c170*/  UMOV UR9, UR33 ;  /* 0x0000002100097c82 */ /* 0x000fe20008000000 */
[----:B------:R-:W-:Y:S01]  /*c180*/  UMOV UR11, UR19 ;  /* 0x00000013000b7c82 */ /* 0x000fe20008000000 */
[----:B------:R-:W-:Y:S01]  /*c190*/  UMOV UR12, UR36 ;  /* 0x00000024000c7c82 */ /* 0x000fe20008000000 */
[----:B------:R-:W-:Y:S01]  /*c1a0*/  SEL R9, RZ, 0x1, P1 ;  /* 0x00000001ff097807 */ /* 0x000fe20000800000 */
[----:B------:R-:W-:Y:S01]  /*c1b0*/  VIADD R20, R20, 0x40 ;  /* 0x0000004014147836 */ /* 0x000fe20000000000 */
[----:B------:R0:W-:Y:S01]  /*c1c0*/  UTMALDG.3D [UR24], [UR22], desc[UR38] ;  /* 0x00002618160075b4 */ /* 0x0001e20008011000 */
[----:B------:R-:W-:-:S02]  /*c1d0*/  SEL R7, R7, RZ, P1 ;  /* 0x000000ff07077207 */ /* 0x000fc40000800000 */
[----:B------:R-:W-:Y:S01]  /*c1e0*/  LOP3.LUT R6, R6, R9, RZ, 0x3c, !PT ;  /* 0x0000000906067212 */ /* 0x000fe200078e3cff */
[----:B------:R0:W-:Y:S01]  /*c1f0*/  UTMALDG.3D [UR16], [UR30], desc[UR38] ;  /* 0x000026101e0075b4 */ /* 0x0001e20008011000 */
[----:B------:R0:W-:Y:S02]  /*c200*/  UTMALDG.3D [UR8], [UR30], desc[UR38] ;  /* 0x000026081e0075b4 */ /* 0x0001e40008011000 */
[----:B0-----:R-:W-:Y:S05]  /*c210*/  @P2 BRA `(.L_x_288) ;  /* 0xfffffffc00002947 */ /* 0x001fea000383ffff */
.L_x_284:
[----:B------:R-:W-:Y:S05]  /*c220*/  BSYNC B1 ;  /* 0x0000000000017941 */ /* 0x000fea0003800000 */
.L_x_283:
[----:B------:R-:W-:Y:S01]  /*c230*/  LOP3.LUT P2, RZ, R14, 0xff, RZ, 0xc0, !PT ;  /* 0x000000ff0eff7812 */ /* 0x000fe2000784c0ff */
[----:B------:R-:W-:Y:S01]  /*c240*/  IMAD.IADD R5, R16, 0x1, R5 ;  /* 0x0000000110057824 */ /* 0x000fe200078e0205 */
[----:B------:R-:W-:Y:S01]  /*c250*/  IADD3 R2, P5, R2, UR40, RZ ;  /* 0x0000002802027c10 */ /* 0x000fe2000ffbe0ff */
[----:B------:R-:W-:Y:S01]  /*c260*/  ULDC.64 UR8, c[0x0][0x750] ;  /* 0x0001d40000087ab9 */ /* 0x000fe20000000a00 */
[----:B------:R-:W-:Y:S01]  /*c270*/  BSSY B1, `(.L_x_289) ;  /* 0x000006a000017945 */ /* 0x000fe20003800000 */
[----:B------:R-:W-:Y:S01]  /*c280*/  IMAD.MOV.U32 R15, RZ, RZ, -0x1 ;  /* 0xffffffffff0f7424 */ /* 0x000fe200078e00ff */
[----:B------:R-:W-:Y:S01]  /*c290*/  ISETP.GT.U32.AND P1, PT, R5, 0x1, PT ;  /* 0x000000010500780c */ /* 0x000fe20003f24070 */
[----:B------:R-:W-:Y:S01]  /*c2a0*/  IMAD.MOV.U32 R10, RZ, RZ, -0x1 ;  /* 0xffffffffff0a7424 */ /* 0x000fe200078e00ff */
[----:B------:R-:W-:Y:S02]  /*c2b0*/  SHF.R.U32.HI R0, RZ, 0x1, R5 ;  /* 0x00000001ff007819 */ /* 0x000fe40000011605 */
[----:B------:R-:W-:-:S02]  /*c2c0*/  ISETP.LT.U32.AND P1, PT, R16, 0x2, P1 ;  /* 0x000000021000780c */ /* 0x000fc40000f21070 */
[----:B------:R-:W-:Y:S01]  /*c2d0*/  IADD3.X R3, R3, UR7, RZ, P5, !PT ;  /* 0x0000000703037c10 */ /* 0x000fe2000affe4ff */
[----:B------:R-:W0:Y:S01]  /*c2e0*/  @P2 S2R R7, SR_CgaCtaId ;  /* 0x0000000000072919 */ /* 0x000e220000008800 */
[----:B------:R-:W-:Y:S02]  /*c2f0*/  @P2 MOV R6, 0x400 ;  /* 0x0000040000062802 */ /* 0x000fe40000000f00 */
[----:B------:R-:W-:Y:S02]  /*c300*/  ISETP.GE.U32.AND P5, PT, R2, UR8, PT ;  /* 0x0000000802007c0c */ /* 0x000fe4000bfa6070 */
[----:B------:R-:W-:Y:S02]  /*c310*/  LOP3.LUT R0, R0, 0x1, RZ, 0xc0, !PT ;  /* 0x0000000100007812 */ /* 0x000fe400078ec0ff */
[----:B------:R-:W-:Y:S02]  /*c320*/  LOP3.LUT R5, R5, 0x1, RZ, 0xc0, !PT ;  /* 0x0000000105057812 */ /* 0x000fe400078ec0ff */
[----:B------:R-:W-:-:S02]  /*c330*/  PRMT R14, RZ, 0x7610, R14 ;  /* 0x00007610ff0e7816 */ /* 0x000fc4000000000e */
[----:B0-----:R-:W-:Y:S02]  /*c340*/  @P2 LEA R6, R7, R6, 0x18 ;  /* 0x0000000607062211 */ /* 0x001fe400078ec0ff */
[----:B------:R-:W-:Y:S02]  /*c350*/  SEL R7, RZ, 0x1, !P1 ;  /* 0x00000001ff077807 */ /* 0x000fe40004800000 */
[----:B------:R-:W-:Y:S01]  /*c360*/  ISETP.GE.U32.AND.EX P1, PT, R3, UR9, PT, P5 ;  /* 0x0000000903007c0c */ /* 0x000fe2000bf26150 */
[----:B------:R0:W-:Y:S01]  /*c370*/  @P2 SYNCS.ARRIVE.TRANS64.A1T0 RZ, [R6+URZ+0x38], RZ ;  /* 0x000038ff06ff29a7 */ /* 0x0001e2000810003f */
[----:B------:R-:W-:-:S04]  /*c380*/  ISETP.NE.U32.AND P2, PT, R0, 0x1, PT ;  /* 0x000000010000780c */ /* 0x000fc80003f45070 */
[----:B------:R-:W-:-:S04]  /*c390*/  ISETP.GT.U32.AND P2, PT, R16, 0x1, !P2 ;  /* 0x000000011000780c */ /* 0x000fc80005744070 */
[----:B------:R-:W-:-:S04]  /*c3a0*/  SEL R0, RZ, 0x1, !P2 ;  /* 0x00000001ff007807 */ /* 0x000fc80005000000 */
[----:B------:R-:W-:Y:S01]  /*c3b0*/  LOP3.LUT R12, R0, R12, R7, 0x96, !PT ;  /* 0x0000000c000c7212 */ /* 0x000fe200078e9607 */
[----:B------:R-:W-:Y:S01]  /*c3c0*/  IMAD.MOV.U32 R7, RZ, RZ, -0x1 ;  /* 0xffffffffff077424 */ /* 0x000fe200078e00ff */
[----:B------:R-:W-:Y:S01]  /*c3d0*/  PRMT R0, RZ, 0x7610, R0 ;  /* 0x00007610ff007816 */ /* 0x000fe20000000000 */
[----:B0-----:R-:W-:Y:S06]  /*c3e0*/  @P1 BRA `(.L_x_290) ;  /* 0x0000000400481947 */ /* 0x001fec0003800000 */
[----:B------:R-:W-:Y:S01]  /*c3f0*/  ULDC.64 UR8, c[0x0][0x728] ;  /* 0x0001ca0000087ab9 */ /* 0x000fe20000000a00 */
[----:B------:R-:W0:Y:S01]  /*c400*/  S2R R15, SR_CTAID.X ;  /* 0x00000000000f7919 */ /* 0x000e220000002500 */
[----:B------:R-:W-:Y:S01]  /*c410*/  ISETP.NE.U32.AND P1, PT, RZ, UR8, PT ;  /* 0x00000008ff007c0c */ /* 0x000fe2000bf25070 */
[----:B------:R-:W-:Y:S01]  /*c420*/  ULDC UR11, c[0x0][0x730] ;  /* 0x0001cc00000b7ab9 */ /* 0x000fe20000000800 */
[----:B------:R-:W-:Y:S01]  /*c430*/  IMAD.MOV.U32 R6, RZ, RZ, R2 ;  /* 0x000000ffff067224 */ /* 0x000fe200078e0002 */
[----:B------:R-:W1:Y:S01]  /*c440*/  S2R R0, SR_CTAID.Y ;  /* 0x0000000000007919 */ /* 0x000e620000002600 */
[----:B------:R-:W-:Y:S01]  /*c450*/  ISETP.NE.AND.EX P1, PT, RZ, UR9, PT, P1 ;  /* 0x00000009ff007c0c */ /* 0x000fe2000bf25310 */
[----:B------:R-:W-:-:S12]  /*c460*/  IMAD.MOV.U32 R7, RZ, RZ, R3 ;  /* 0x000000ffff077224 */ /* 0x000fd800078e0003 */
[----:B------:R-:W-:Y:S05]  /*c470*/  @!P1 BRA `(.L_x_291) ;  /* 0x0000000000289947 */ /* 0x000fea0003800000 */
[----:B------:R-:W-:Y:S02]  /*c480*/  ULDC UR10, c[0x0][0x734] ;  /* 0x0001cd00000a7ab9 */ /* 0x000fe40000000800 */
[----:B------:R-:W-:-:S05]  /*c490*/  IADD3 R11, P1, R2, UR10, RZ ;  /* 0x0000000a020b7c10 */ /* 0x000fca000ff3e0ff */
[----:B------:R-:W-:-:S04]  /*c4a0*/  IMAD.X R19, RZ, RZ, R3, P1 ;  /* 0x000000ffff137224 */ /* 0x000fc800008e0603 */
[----:B------:R-:W-:-:S04]  /*c4b0*/  IMAD.WIDE.U32 R8, R19, UR8, RZ ;  /* 0x0000000813087c25 */ /* 0x000fc8000f8e00ff */
[----:B------:R-:W-:-:S04]  /*c4c0*/  IMAD.WIDE.U32 R8, P1, R11, UR9, R8 ;  /* 0x000000090b087c25 */ /* 0x000fc8000f820008 */
[----:B------:R-:W-:-:S04]  /*c4d0*/  IMAD.WIDE.U32 R10, R11, UR8, RZ ;  /* 0x000000080b0a7c25 */ /* 0x000fc8000f8e00ff */
[----:B------:R-:W-:Y:S01]  /*c4e0*/  IMAD.X R7, RZ, RZ, RZ, P1 ;  /* 0x000000ffff077224 */ /* 0x000fe200008e06ff */
[----:B------:R-:W-:Y:S01]  /*c4f0*/  IADD3 RZ, P1, R11, R8, RZ ;  /* 0x000000080bff7210 */ /* 0x000fe20007f3e0ff */
[----:B------:R-:W-:-:S04]  /*c500*/  IMAD.MOV.U32 R6, RZ, RZ, R9 ;  /* 0x000000ffff067224 */ /* 0x000fc800078e0009 */
[----:B------:R-:W-:-:S08]  /*c510*/  IMAD.WIDE.U32.X R6, R19, UR9, R6, P1 ;  /* 0x0000000913067c25 */ /* 0x000fd000088e0406 */
.L_x_291:
[--C-:B------:R-:W-:Y:S01]  /*c520*/  SHF.R.U64 R10, R6, UR11, R7.reuse ;  /* 0x0000000b060a7c19 */ /* 0x100fe20008001207 */
[----:B------:R-:W-:Y:S01]  /*c530*/  ULDC.64 UR8, c[0x0][0x720] ;  /* 0x0001c80000087ab9 */ /* 0x000fe20000000a00 */
[----:B------:R-:W-:Y:S01]  /*c540*/  SHF.R.U32.HI R6, RZ, UR11, R7 ;  /* 0x0000000bff067c19 */ /* 0x000fe20008011607 */
[----:B------:R-:W2:Y:S01]  /*c550*/  LDC R22, c[0x0][0x144] ;  /* 0x00005100ff167b82 */ /* 0x000ea20000000800 */
[----:B------:R-:W-:Y:S01]  /*c560*/  IADD3 R9, P1, RZ, -R10, RZ ;  /* 0x8000000aff097210 */ /* 0x000fe20007f3e0ff */
[----:B------:R-:W-:Y:S01]  /*c570*/  ULDC.64 UR12, c[0x0][0x740] ;  /* 0x0001d000000c7ab9 */ /* 0x000fe20000000a00 */
[----:B0-----:R-:W-:Y:S01]  /*c580*/  I2FP.F32.U32 R11, R15 ;  /* 0x0000000f000b7245 */ /* 0x001fe20000201000 */
[----:B------:R-:W-:Y:S02]  /*c590*/  ULDC UR10, c[0x0][0x708] ;  /* 0x0001c200000a7ab9 */ /* 0x000fe40000000800 */
[----:B------:R-:W-:Y:S01]  /*c5a0*/  IMAD.X R6, RZ, RZ, ~R6, P1 ;  /* 0x000000ffff067224 */ /* 0x000fe200008e0e06 */
[----:B------:R-:W-:Y:S01]  /*c5b0*/  ISETP.NE.U32.AND P1, PT, RZ, UR12, PT ;  /* 0x0000000cff007c0c */ /* 0x000fe2000bf25070 */
[----:B------:R-:W0:Y:S02]  /*c5c0*/  LDC R19, c[0x0][0x148] ;  /* 0x00005200ff137b82 */ /* 0x000e240000000800 */
[----:B------:R-:W-:Y:S01]  /*c5d0*/  IMAD R8, R6, UR8, RZ ;  /* 0x0000000806087c24 */ /* 0x000fe2000f8e02ff */
[----:B------:R-:W-:Y:S01]  /*c5e0*/  ISETP.NE.AND.EX P1, PT, RZ, UR13, PT, P1 ;  /* 0x0000000dff007c0c */ /* 0x000fe2000bf25310 */
[----:B------:R-:W-:Y:S01]  /*c5f0*/  IMAD.WIDE.U32 R6, R9, UR8, R2 ;  /* 0x0000000809067c25 */ /* 0x000fe2000f8e0002 */
[----:B------:R-:W-:-:S03]  /*c600*/  ULDC UR8, c[0x0][0x150] ;  /* 0x0000540000087ab9 */ /* 0x000fc60000000800 */
[----:B------:R-:W-:Y:S02]  /*c610*/  IMAD R9, R9, UR9, R8 ;  /* 0x0000000909097c24 */ /* 0x000fe4000f8e0208 */
[----:B------:R-:W-:Y:S01]  /*c620*/  FMUL R8, R11, UR8 ;  /* 0x000000080b087c20 */ /* 0x000fe20008400000 */
[----:B------:R-:W-:Y:S01]  /*c630*/  ULDC UR8, c[0x0][0x718] ;  /* 0x0001c60000087ab9 */ /* 0x000fe20000000800 */
[----:B------:R-:W-:Y:S01]  /*c640*/  ULDC UR9, c[0x0][0x154] ;  /* 0x0000550000097ab9 */ /* 0x000fe20000000800 */
[----:B------:R-:W-:-:S03]  /*c650*/  IMAD.IADD R7, R7, 0x1, R9 ;  /* 0x0000000107077824 */ /* 0x000fc600078e0209 */
[----:B------:R-:W3:Y:S02]  /*c660*/  F2I.U32.TRUNC.NTZ R8, R8 ;  /* 0x0000000800087305 */ /* 0x000ee4000020f000 */
[----:B------:R-:W-:Y:S02]  /*c670*/  SHF.R.U64 R11, R6, UR8, R7 ;  /* 0x00000008060b7c19 */ /* 0x000fe40008001207 */
[----:B-1----:R-:W-:-:S05]  /*c680*/  I2FP.F32.U32 R6, R0 ;  /* 0x0000000000067245 */ /* 0x002fca0000201000 */
[----:B------:R-:W-:Y:S01]  /*c690*/  FMUL R21, R6, UR9 ;  /* 0x0000000906157c20 */ /* 0x000fe20008400000 */
[----:B------:R-:W-:Y:S01]  /*c6a0*/  SHF.R.U32.HI R6, RZ, UR8, R7 ;  /* 0x00000008ff067c19 */ /* 0x000fe20008011607 */
[----:B------:R-:W-:-:S03]  /*c6b0*/  ULDC UR8, c[0x0][0x758] ;  /* 0x0001d60000087ab9 */ /* 0x000fc60000000800 */
[--C-:B------:R-:W-:Y:S01]  /*c6c0*/  SHF.R.U64 R20, R11, UR10, R6.reuse ;  /* 0x0000000a0b147c19 */ /* 0x100fe20008001206 */
[----:B------:R-:W1:Y:S01]  /*c6d0*/  F2I.U32.TRUNC.NTZ R21, R21 ;  /* 0x0000001500157305 */ /* 0x000e62000020f000 */
[----:B------:R-:W-:Y:S01]  /*c6e0*/  SHF.R.U32.HI R7, RZ, UR10, R6 ;  /* 0x0000000aff077c19 */ /* 0x000fe20008011606 */
[----:B---3--:R-:W-:-:S03]  /*c6f0*/  IMAD.MOV R8, RZ, RZ, -R8 ;  /* 0x000000ffff087224 */ /* 0x008fc600078e0a08 */
[----:B------:R-:W-:Y:S01]  /*c700*/  SHF.R.U64 R18, R20, UR8, R7 ;  /* 0x0000000814127c19 */ /* 0x000fe20008001207 */
[----:B--2---:R-:W-:Y:S01]  /*c710*/  IMAD R15, R22, R8, R15 ;  /* 0x00000008160f7224 */ /* 0x004fe200078e020f */
[----:B------:R-:W-:-:S03]  /*c720*/  SHF.R.U32.HI R23, RZ, UR8, R7 ;  /* 0x00000008ff177c19 */ /* 0x000fc60008011607 */
[----:B------:R-:W-:Y:S02]  /*c730*/  IMAD.MOV.U32 R6, RZ, RZ, R18 ;  /* 0x000000ffff067224 */ /* 0x000fe400078e0012 */
[----:B------:R-:W-:Y:S01]  /*c740*/  IMAD.MOV.U32 R7, RZ, RZ, R23 ;  /* 0x000000ffff077224 */ /* 0x000fe200078e0017 */
[----:B-1----:R-:W-:Y:S06]  /*c750*/  @!P1 BRA `(.L_x_292) ;  /* 0x0000000000289947 */ /* 0x002fec0003800000 */
[----:B------:R-:W-:Y:S02]  /*c760*/  ULDC UR8, c[0x0][0x74c] ;  /* 0x0001d30000087ab9 */ /* 0x000fe40000000800 */
[----:B------:R-:W-:-:S05]  /*c770*/  IADD3 R7, P1, R18, UR8, RZ ;  /* 0x0000000812077c10 */ /* 0x000fca000ff3e0ff */
[----:B------:R-:W-:-:S04]  /*c780*/  IMAD.X R23, RZ, RZ, R23, P1 ;  /* 0x000000ffff177224 */ /* 0x000fc800008e0617 */
[----:B------:R-:W-:-:S04]  /*c790*/  IMAD.WIDE.U32 R8, R23, UR12, RZ ;  /* 0x0000000c17087c25 */ /* 0x000fc8000f8e00ff */
[----:B------:R-:W-:-:S04]  /*c7a0*/  IMAD.WIDE.U32 R8, P1, R7, UR13, R8 ;  /* 0x0000000d07087c25 */ /* 0x000fc8000f820008 */
[----:B------:R-:W-:-:S04]  /*c7b0*/  IMAD.WIDE.U32 R6, R7, UR12, RZ ;  /* 0x0000000c07067c25 */ /* 0x000fc8000f8e00ff */
[----:B------:R-:W-:Y:S01]  /*c7c0*/  IMAD.MOV.U32 R6, RZ, RZ, R9 ;  /* 0x000000ffff067224 */ /* 0x000fe200078e0009 */
[----:B------:R-:W-:Y:S01]  /*c7d0*/  IADD3 RZ, P2, R7, R8, RZ ;  /* 0x0000000807ff7210 */ /* 0x000fe20007f5e0ff */
[----:B------:R-:W-:-:S04]  /*c7e0*/  IMAD.X R7, RZ, RZ, RZ, P1 ;  /* 0x000000ffff077224 */ /* 0x000fc800008e06ff */
[----:B------:R-:W-:-:S08]  /*c7f0*/  IMAD.WIDE.U32.X R6, R23, UR13, R6, P2 ;  /* 0x0000000d17067c25 */ /* 0x000fd000090e0406 */
.L_x_292:
[----:B------:R-:W-:Y:S01]  /*c800*/  ULDC UR8, c[0x0][0x748] ;  /* 0x0001d20000087ab9 */ /* 0x000fe20000000800 */
[----:B------:R-:W-:Y:S01]  /*c810*/  LOP3.LUT R20, R20, UR6, RZ, 0xc0, !PT ;  /* 0x0000000614147c12 */ /* 0x000fe2000f8ec0ff */
[----:B------:R-:W-:Y:S01]  /*c820*/  IMAD.MOV R21, RZ, RZ, -R21 ;  /* 0x000000ffff157224 */ /* 0x000fe200078e0a15 */
[----:B------:R-:W-:Y:S01]  /*c830*/  SHF.R.U64 R7, R6, UR8, R7 ;  /* 0x0000000806077c19 */ /* 0x000fe20008001207 */
[----:B------:R-:W-:Y:S01]  /*c840*/  ULDC UR8, c[0x0][0x738] ;  /* 0x0001ce0000087ab9 */ /* 0x000fe20000000800 */
[----:B------:R-:W-:Y:S01]  /*c850*/  LOP3.LUT R11, R11, UR4, RZ, 0xc0, !PT ;  /* 0x000000040b0b7c12 */ /* 0x000fe2000f8ec0ff */
[----:B0-----:R-:W-:Y:S01]  /*c860*/  @P3 IMAD R15, R19, R21, R0 ;  /* 0x00000015130f3224 */ /* 0x001fe200078e0200 */
[----:B------:R-:W-:Y:S01]  /*c870*/  ULDC UR9, c[0x0][0x710] ;  /* 0x0001c40000097ab9 */ /* 0x000fe20000000800 */
[----:B------:R-:W-:Y:S02]  /*c880*/  IMAD.MOV R9, RZ, RZ, -R7 ;  /* 0x000000ffff097224 */ /* 0x000fe400078e0a07 */
[----:B------:R-:W-:-:S02]  /*c890*/  IMAD R20, R7, UR5, R20 ;  /* 0x0000000507147c24 */ /* 0x000fc4000f8e0214 */
[----:B------:R-:W-:Y:S01]  /*c8a0*/  IMAD R18, R9, UR8, R18 ;  /* 0x0000000809127c24 */ /* 0x000fe2000f8e0212 */
[----:B------:R-:W-:Y:S01]  /*c8b0*/  ULDC UR8, c[0x0][0x700] ;  /* 0x0001c00000087ab9 */ /* 0x000fe20000000800 */
[----:B------:R-:W-:Y:S02]  /*c8c0*/  IMAD R7, R20, UR9, R15 ;  /* 0x0000000914077c24 */ /* 0x000fe4000f8e020f */
[----:B------:R-:W-:Y:S02]  /*c8d0*/  IMAD R18, R18, UR8, R11 ;  /* 0x0000000812127c24 */ /* 0x000fe4000f8e020b */
[----:B------:R-:W-:-:S03]  /*c8e0*/  IMAD.MOV.U32 R0, RZ, RZ, 0x1 ;  /* 0x00000001ff007424 */ /* 0x000fc600078e00ff */
[----:B------:R-:W-:Y:S02]  /*c8f0*/  SEL R15, R18, R7, !P3 ;  /* 0x00000007120f7207 */ /* 0x000fe40005800000 */
[----:B------:R-:W-:-:S07]  /*c900*/  SEL R7, R7, R18, !P3 ;  /* 0x0000001207077207 */ /* 0x000fce0005800000 */
.L_x_290:
[----:B------:R-:W-:Y:S05]  /*c910*/  BSYNC B1 ;  /* 0x0000000000017941 */ /* 0x000fea0003800000 */
.L_x_289:
[----:B------:R-:W-:-:S13]  /*c920*/  LOP3.LUT P1, RZ, R0, 0xff, RZ, 0xc0, !PT ;  /* 0x000000ff00ff7812 */ /* 0x000fda000782c0ff */
[----:B------:R-:W-:Y:S05]  /*c930*/  @P1 BRA `(.L_x_293) ;  /* 0xfffffff000f81947 */ /* 0x000fea000383ffff */
[----:B------:R-:W-:Y:S05]  /*c940*/  BSYNC B0 ;  /* 0x0000000000007941 */ /* 0x000fea0003800000 */
.L_x_281:
[----:B------:R-:W-:-:S03]  /*c950*/  UMOV UR8, 0xffffffff ;  /* 0xffffffff00087882 */ /* 0x000fc60000000000 */
[----:B------:R-:W-:Y:S05]  /*c960*/  BRA.DIV UR8, `(.L_x_294) ;  /* 0x0000000208bc7947 */ /* 0x000fea000b800000 */
[----:B------:R-:W-:-:S13]  /*c970*/  ELECT P0, URZ, PT ;  /* 0x00000000003f782f */ /* 0x000fda0003800000 */
.L_x_306:
[----:B------:R-:W-:Y:S04]  /*c980*/  BSSY B0, `(.L_x_295) ;  /* 0x0000019000007945 */ /* 0x000fe80003800000 */
[----:B------:R-:W-:Y:S05]  /*c990*/  @!P0 BRA `(.L_x_296) ;  /* 0x00000000005c8947 */ /* 0x000fea0003800000 */
[----:B------:R-:W-:-:S04]  /*c9a0*/  LOP3.LUT R4, R4, 0x2, RZ, 0xfc, !PT ;  /* 0x0000000204047812 */ /* 0x000fc800078efcff */
[----:B------:R-:W-:-:S13]  /*c9b0*/  ISETP.NE.AND P0, PT, R4, 0x3, PT ;  /* 0x000000030400780c */ /* 0x000fda0003f05270 */
[----:B------:R-:W-:Y:S05]  /*c9c0*/  @!P0 BRA `(.L_x_297) ;  /* 0x0000000000048947 */ /* 0x000fea0003800000 */
[----:B------:R-:W-:Y:S01]  /*c9d0*/  BPT.TRAP 0x1 ;  /* 0x000000040000795c */ /* 0x000fe20000300000 */
.L_x_297:
[----:B------:R-:W0:Y:S01]  /*c9e0*/  S2R R3, SR_CgaCtaId ;  /* 0x0000000000037919 */ /* 0x000e220000008800 */
[----:B------:R-:W-:Y:S02]  /*c9f0*/  MOV R0, 0x400 ;  /* 0x0000040000007802 */ /* 0x000fe40000000f00 */
[----:B------:R-:W-:Y:S02]  /*ca00*/  SHF.L.U32 R2, R12, 0x1f, RZ ;  /* 0x0000001f0c027819 */ /* 0x000fe400000006ff */
[----:B0-----:R-:W-:-:S05]  /*ca10*/  LEA R0, R3, R0, 0x18 ;  /* 0x0000000003007211 */ /* 0x001fca00078ec0ff */
[----:B------:R-:W-:-:S04]  /*ca20*/  VIADD R0, R0, 0x10 ;  /* 0x0000001000007836 */ /* 0x000fc80000000000 */
[C---:B------:R-:W-:Y:S02]  /*ca30*/  IMAD R7, R5.reuse, 0x8, R0 ;  /* 0x0000000805077824 */ /* 0x040fe400078e0200 */
[----:B------:R-:W-:Y:S02]  /*ca40*/  VIADD R5, R5, 0x1 ;  /* 0x0000000105057836 */ /* 0x000fe40000000000 */
[----:B------:R-:W0:Y:S03]  /*ca50*/  SYNCS.PHASECHK.TRANS64.TRYWAIT P0, [R7+URZ], R2 ;  /* 0x00000002070075a7 */ /* 0x000e26000800017f */
[----:B------:R-:W-:-:S04]  /*ca60*/  ISETP.NE.AND P1, PT, R5, 0x2, PT ;  /* 0x000000020500780c */ /* 0x000fc80003f25270 */
[----:B------:R-:W-:Y:S02]  /*ca70*/  SEL R3, RZ, 0x1, P1 ;  /* 0x00000001ff037807 */ /* 0x000fe40000800000 */
[----:B------:R-:W-:Y:S02]  /*ca80*/  SEL R5, R5, RZ, P1 ;  /* 0x000000ff05057207 */ /* 0x000fe40000800000 */
[----:B------:R-:W-:Y:S01]  /*ca90*/  LOP3.LUT R3, R12, R3, RZ, 0x3c, !PT ;  /* 0x000000030c037212 */ /* 0x000fe200078e3cff */
[----:B0-----:R-:W-:Y:S06]  /*caa0*/  @!P0 BRA `(.L_x_298) ;  /* 0x0000000000908947 */ /* 0x001fec0003800000 */
.L_x_307:
[----:B------:R-:W-:Y:S01]  /*cab0*/  IMAD R5, R5, 0x8, R0 ;  /* 0x0000000805057824 */ /* 0x000fe200078e0200 */
[----:B------:R-:W-:-:S07]  /*cac0*/  SHF.L.U32 R0, R3, 0x1f, RZ ;  /* 0x0000001f03007819 */ /* 0x000fce00000006ff */
.L_x_299:
[----:B-1----:R1:W2:Y:S02]  /*cad0*/  SYNCS.PHASECHK.TRANS64.TRYWAIT P0, [R5+URZ], R0 ;  /* 0x00000000050075a7 */ /* 0x0022a4000800017f */
[----:B--2---:R-:W-:Y:S05]  /*cae0*/  @!P0 NANOSLEEP.SYNCS 0x989680 ;  /* 0x009896800000895d */ /* 0x004fea0003900000 */
[----:B------:R-:W2:Y:S02]  /*caf0*/  @!P0 SYNCS.PHASECHK.TRANS64 P0, [R5+URZ], R0 ;  /* 0x00000000050085a7 */ /* 0x000ea4000800007f */
[----:B--2---:R-:W-:Y:S05]  /*cb00*/  @!P0 BRA `(.L_x_299) ;  /* 0xfffffffc00f08947 */ /* 0x004fea000383ffff */
.L_x_296:
[----:B------:R-:W-:Y:S05]  /*cb10*/  BSYNC B0 ;  /* 0x0000000000007941 */ /* 0x000fea0003800000 */
.L_x_295:
[----:B------:R-:W-:Y:S05]  /*cb20*/  EXIT ;  /* 0x000000000000794d */ /* 0x000fea0003800000 */
.L_x_17:
[----:B-1----:R-:W-:-:S04]  /*cb30*/  IMAD.U32 R13, RZ, RZ, UR8 ;  /* 0x00000008ff0d7e24 */ /* 0x002fc8000f8e00ff */
[----:B------:R1:W4:Y:S03]  /*cb40*/  SYNCS.PHASECHK.TRANS64.TRYWAIT P0, [R13+URZ], R14 ;  /* 0x0000000e0d0075a7 */ /* 0x000326000800017f */
[----:B----4-:R-:W-:Y:S05]  /*cb50*/  @!P0 NANOSLEEP.SYNCS 0x989680 ;  /* 0x009896800000895d */ /* 0x010fea0003900000 */
[----:B------:R-:W4:Y:S02]  /*cb60*/  @!P0 SYNCS.PHASECHK.TRANS64 P0, [R13+URZ], R14 ;  /* 0x0000000e0d0085a7 */ /* 0x000f24000800007f */
[----:B----4-:R-:W-:Y:S05]  /*cb70*/  @!P0 BRA `(.L_x_17) ;  /* 0xfffffffc00ec8947 */ /* 0x010fea000383ffff */
[----:B------:R-:W-:Y:S05]  /*cb80*/  BRA `(.L_x_16) ;  /* 0xffffff4800947947 */ /* 0x000fea000383ffff */
.L_x_282:
[----:B------:R-:W-:Y:S01]  /*cb90*/  BSSY B1, `(.L_x_300) ;  /* 0x0000006000017945 */ /* 0x000fe20003800000 */
[----:B------:R-:W-:-:S07]  /*cba0*/  IMAD.MOV.U32 R0, RZ, RZ, -0x1 ;  /* 0xffffffffff007424 */ /* 0x000fce00078e00ff */
[----:B------:R-:W-:Y:S05]  /*cbb0*/  WARPSYNC.COLLECTIVE R0, `(.L_x_301) ;  /* 0x00000000000c7348 */ /* 0x000fea0003c00000 */
[----:B------:R-:W-:Y:S02]  /*cbc0*/  ELECT P1, UR62, PT ;  /* 0x00000000003e782f */ /* 0x000fe40003820000 */
[----:B------:R-:W-:Y:S01]  /*cbd0*/  MOV R0, UR62 ;  /* 0x0000003e00007c02 */ /* 0x000fe20008000f00 */
[----:B------:R-:W-:Y:S10]  /*cbe0*/  ENDCOLLECTIVE ;  /* 0x000000000000791b */ /* 0x000ff40003800000 */
.L_x_301:
[----:B------:R-:W-:Y:S05]  /*cbf0*/  BSYNC B1 ;  /* 0x0000000000017941 */ /* 0x000fea0003800000 */
.L_x_300:
[----:B------:R-:W-:Y:S05]  /*cc00*/  BRA `(.L_x_302) ;  /* 0xfffffff000507947 */ /* 0x000fea000383ffff */
.L_x_285:
[----:B-1----:R1:W2:Y:S02]  /*cc10*/  SYNCS.PHASECHK.TRANS64.TRYWAIT P1, [R19+URZ+0x10], R8 ;  /* 0x00001008130075a7 */ /* 0x0022a4000802017f */
[----:B--2---:R-:W-:Y:S05]  /*cc20*/  @!P1 NANOSLEEP.SYNCS 0x989680 ;  /* 0x009896800000995d */ /* 0x004fea0003900000 */
[----:B------:R-:W2:Y:S02]  /*cc30*/  @!P1 SYNCS.PHASECHK.TRANS64 P1, [R19+URZ+0x10], R8 ;  /* 0x00001008130095a7 */ /* 0x000ea4000802007f */
[----:B--2---:R-:W-:Y:S05]  /*cc40*/  @!P1 BRA `(.L_x_285) ;  /* 0xfffffffc00f09947 */ /* 0x004fea000383ffff */
[----:B------:R-:W-:Y:S05]  /*cc50*/  BRA `(.L_x_303) ;  /* 0xfffffff000907947 */ /* 0x000fea000383ffff */
.L_x_294:
[----:B------:R-:W-:Y:S01]  /*cc60*/  BSSY B0, `(.L_x_304) ;  /* 0x0000006000007945 */ /* 0x000fe20003800000 */
[----:B------:R-:W-:-:S07]  /*cc70*/  IMAD.MOV.U32 R0, RZ, RZ, -0x1 ;  /* 0xffffffffff007424 */ /* 0x000fce00078e00ff */
[----:B------:R-:W-:Y:S05]  /*cc80*/  WARPSYNC.COLLECTIVE R0, `(.L_x_305) ;  /* 0x00000000000c7348 */ /* 0x000fea0003c00000 */
[----:B------:R-:W-:Y:S02]  /*cc90*/  ELECT P1, UR62, PT ;  /* 0x00000000003e782f */ /* 0x000fe40003820000 */
[----:B------:R-:W-:Y:S01]  /*cca0*/  MOV R0, UR62 ;  /* 0x0000003e00007c02 */ /* 0x000fe20008000f00 */
[----:B------:R-:W-:Y:S10]  /*ccb0*/  ENDCOLLECTIVE ;  /* 0x000000000000791b */ /* 0x000ff40003800000 */
.L_x_305:
[----:B------:R-:W-:Y:S05]  /*ccc0*/  BSYNC B0 ;  /* 0x0000000000007941 */ /* 0x000fea0003800000 */
.L_x_304:
[----:B------:R-:W-:Y:S01]  /*ccd0*/  PLOP3.LUT P0, PT, P1, PT, PT, 0x80, 0x0 ;  /* 0x000000000000781c */ /* 0x000fe20000f0f070 */
[----:B------:R-:W-:-:S12]  /*cce0*/  BRA `(.L_x_306) ;  /* 0xfffffffc00247947 */ /* 0x000fd8000383ffff */
.L_x_298:
[----:B0-----:R0:W1:Y:S02]  /*ccf0*/  SYNCS.PHASECHK.TRANS64.TRYWAIT P0, [R7+URZ], R2 ;  /* 0x00000002070075a7 */ /* 0x001064000800017f */
[----:B-1----:R-:W-:Y:S05]  /*cd00*/  @!P0 NANOSLEEP.SYNCS 0x989680 ;  /* 0x009896800000895d */ /* 0x002fea0003900000 */
[----:B------:R-:W1:Y:S02]  /*cd10*/  @!P0 SYNCS.PHASECHK.TRANS64 P0, [R7+URZ], R2 ;  /* 0x00000002070085a7 */ /* 0x000e64000800007f */
[----:B-1----:R-:W-:Y:S05]  /*cd20*/  @!P0 BRA `(.L_x_298) ;  /* 0xfffffffc00f08947 */ /* 0x002fea000383ffff */
[----:B------:R-:W-:Y:S05]  /*cd30*/  BRA `(.L_x_307) ;  /* 0xfffffffc005c7947 */ /* 0x000fea000383ffff */
.L_x_308:
[----:B------:R-:W-:-:S00]  /*cd40*/  BRA `(.L_x_308) ;  /* 0xfffffffc00fc7947 */ /* 0x000fc0000383ffff */
[----:B------:R-:W-:-:S00]  /*cd50*/  NOP ;  /* 0x0000000000007918 */ /* 0x000fc00000000000 */
        /* <DEDUP_REMOVED lines=10> */
.L_x_309:


//--------------------- .nv.shared._ZN7cutlass13device_kernelINS_4gemm6kernel13GemmUniversalIN4cute5tupleIJiiiiEEENS1_10collective13CollectiveMmaINS1_40MainloopSm90TmaGmmaWarpSpecializedSparseILi2ENS5_IJNS4_1CILi1EEESB_SB_EEENS1_35KernelTmaWarpSpecializedCooperativeEEENS5_IJNSA_ILi128EEENSA_ILi256EEESF_EEENS_6half_tENS5_IJNS4_6LayoutINS5_IJiNS5_IJNSA_ILi2EEEiEEEiEEENS5_IJlNS5_IJSB_SK_EEElEEEEENSJ_INS5_IJNS5_IJNS5_IJNSA_ILi8EEESK_NSA_ILi4EEEEEEiEEENS5_IJNS5_IJNSA_ILi16EEESK_SR_EEEiEEEiEEENS5_IJNS5_IJNS5_IJSF_SU_NSA_ILi2048EEEEEENSA_ILi8192EEEEEENS5_IJNS5_IJSB_NSA_ILi1024EEENSA_ILi32EEEEEElEEElEEEEEEEESI_NS5_IJlSB_lEEENS4_8TiledMMAINS4_8MMA_AtomIJNS4_4SM904GMMA6SPARSE27GMMA_64x256x32_F32F16F16_SSILNS1D_5MajorE0ELS1G_0ELNS1D_7ScaleInE1ELS1H_1ELNS1D_9SparseSelE0EEEEEENSJ_INS5_IJSK_SB_SB_EEENS5_IJSB_NSA_ILi0EEES1M_EEEEENS5_IJNS4_10UnderscoreES1P_S1P_EEEEENS4_13SM90_TMA_LOADENS4_14ComposedLayoutINS4_7SwizzleILi3ELi4ELi3EEENS4_25smem_sparse_ptr_flag_bitsILi2ELi16EEENSJ_INS5_IJNS5_IJSB_SQ_EEENS5_IJSK_NSA_ILi64EEEEEEEEENS5_IJNS5_IJS1M_SF_EEESN_EEEEEEEvNS4_8identityES1S_NS1T_IS1V_NS4_18smem_ptr_flag_bitsILi16EEENSJ_INS5_IJSQ_S1Z_EEENS5_IJS1Z_SB_EEEEEEEvS26_EENS_8epilogue10collective6detail29Sm90TmaWarpSpecializedAdapterINS2F_15DefaultEpilogueIfNS5_IJSB_llEEES2J_NS2E_6thread17LinearCombinationIfLi1EffLNS2K_9ScaleType4KindE0ELNS_15FloatRoundStyleE2EfEENS1_15EpilogueDefaultEEEEEvvEEEEvNT_6ParamsE --------------------------
	.section	.nv.shared._ZN7cutlass13device_kernelINS_4gemm6kernel13GemmUniversalIN4cute5tupleIJiiiiEEENS1_10collective13CollectiveMmaINS1_40MainloopSm90TmaGmmaWarpSpecializedSparseILi2ENS5_IJNS4_1CILi1EEESB_SB_EEENS1_35KernelTmaWarpSpecializedCooperativeEEENS5_IJNSA_ILi128EEENSA_ILi256EEESF_EEENS_6half_tENS5_IJNS4_6LayoutINS5_IJiNS5_IJNSA_ILi2EEEiEEEiEEENS5_IJlNS5_IJSB_SK_EEElEEEEENSJ_INS5_IJNS5_IJNS5_IJNSA_ILi8EEESK_NSA_ILi4EEEEEEiEEENS5_IJNS5_IJNSA_ILi16EEESK_SR_EEEiEEEiEEENS5_IJNS5_IJNS5_IJSF_SU_NSA_ILi2048EEEEEENSA_ILi8192EEEEEENS5_IJNS5_IJSB_NSA_ILi1024EEENSA_ILi32EEEEEElEEElEEEEEEEESI_NS5_IJlSB_lEEENS4_8TiledMMAINS4_8MMA_AtomIJNS4_4SM904GMMA6SPARSE27GMMA_64x256x32_F32F16F16_SSILNS1D_5MajorE0ELS1G_0ELNS1D_7ScaleInE1ELS1H_1ELNS1D_9SparseSelE0EEEEEENSJ_INS5_IJSK_SB_SB_EEENS5_IJSB_NSA_ILi0EEES1M_EEEEENS5_IJNS4_10UnderscoreES1P_S1P_EEEEENS4_13SM90_TMA_LOADENS4_14ComposedLayoutINS4_7SwizzleILi3ELi4ELi3EEENS4_25smem_sparse_ptr_flag_bitsILi2ELi16EEENSJ_INS5_IJNS5_IJSB_SQ_EEENS5_IJSK_NSA_ILi64EEEEEEEEENS5_IJNS5_IJS1M_SF_EEESN_EEEEEEEvNS4_8identityES1S_NS1T_IS1V_NS4_18smem_ptr_flag_bitsILi16EEENSJ_INS5_IJSQ_S1Z_EEENS5_IJS1Z_SB_EEEEEEEvS26_EENS_8epilogue10collective6detail29Sm90TmaWarpSpecializedAdapterINS2F_15DefaultEpilogueIfNS5_IJSB_llEEES2J_NS2E_6thread17LinearCombinationIfLi1EffLNS2K_9ScaleType4KindE0ELNS_15FloatRoundStyleE2EfEENS1_15EpilogueDefaultEEEEEvvEEEEvNT_6ParamsE,"aw",@nobits
	.sectionflags	@""
	.align	16
	.zero		1024


//--------------------- .nv.shared.reserved.0     --------------------------
	.section	.nv.shared.reserved.0,"aw",@nobits
	.weak		__nv_reservedSMEM_offset_0_alias
	.size		__nv_reservedSMEM_offset_0_alias, 0, 0
	.other		__nv_reservedSMEM_offset_0_alias,@"STO_CUDA_RESERVED_SHARED STV_DEFAULT"
__nv_reservedSMEM_offset_0_alias:
	.zero		0


//--------------------- .nv.global                --------------------------
	.section	.nv.global,"aw",@nobits
.nv.global:
	.type		_ZN39_INTERNAL_31ccd773_4_k_cu_6ff72742_27994cute1_E,@object
	.size		_ZN39_INTERNAL_31ccd773_4_k_cu_6ff72742_27994cute1_E,(_ZN39_INTERNAL_31ccd773_4_k_cu_6ff72742_27994cuda3std3__45__cpo6cbeginE - _ZN39_INTERNAL_31ccd773_4_k_cu_6ff72742_27994cute1_E)
_ZN39_INTERNAL_31ccd773_4_k_cu_6ff72742_27994cute1_E:
	.zero		1
	.type		_ZN39_INTERNAL_31ccd773_4_k_cu_6ff72742_27994cuda3std3__45__cpo6cbeginE,@object
	.size		_ZN39_INTERNAL_31ccd773_4_k_cu_6ff72742_27994cuda3std3__45__cpo6cbeginE,(_ZN39_INTERNAL_31ccd773_4_k_cu_6ff72742_27994cuda3std3__48in_placeE - _ZN39_INTERNAL_31ccd773_4_k_cu_6ff72742_27994cuda3std3__45__cpo6cbeginE)
_ZN39_INTERNAL_31ccd773_4_k_cu_6ff72742_27994cuda3std3__45__cpo6cbeginE:
	.zero		1
	.type		_ZN39_INTERNAL_31ccd773_4_k_cu_6ff72742_27994cuda3std3__48in_placeE,@object
	.size		_ZN39_INTERNAL_31ccd773_4_k_cu_6ff72742_27994cuda3std3__48in_placeE,(_ZN39_INTERNAL_31ccd773_4_k_cu_6ff72742_27994cuda3std6ranges3__45__cpo9iter_moveE - _ZN39_INTERNAL_31ccd773_4_k_cu_6ff72742_27994cuda3std3__48in_placeE)
_ZN39_INTERNAL_31ccd773_4_k_cu_6ff72742_27994cuda3std3__48in_placeE:
	.zero		1
	.type		_ZN39_INTERNAL_31ccd773_4_k_cu_6ff72742_27994cuda3std6ranges3__45__cpo9iter_moveE,@object
	.size		_ZN39_INTERNAL_31ccd773_4_k_cu_6ff72742_27994cuda3std6ranges3__45__cpo9iter_moveE,(_ZN39_INTERNAL_31ccd773_4_k_cu_6ff72742_27994cuda3std3__45__cpo5beginE - _ZN39_INTERNAL_31ccd773_4_k_cu_6ff72742_27994cuda3std6ranges3__45__cpo9iter_moveE)
_ZN39_INTERNAL_31ccd773_4_k_cu_6ff72742_27994cuda3std6ranges3__45__cpo9iter_moveE:
	.zero		1
	.type		_ZN39_INTERNAL_31ccd773_4_k_cu_6ff72742_27994cuda3std3__45__cpo5beginE,@object
	.size		_ZN39_INTERNAL_31ccd773_4_k_cu_6ff72742_27994cuda3std3__45__cpo5beginE,(_ZN39_INTERNAL_31ccd773_4_k_cu_6ff72742_27994cuda3std3__441_GLOBAL__N__31ccd773_4_k_cu_6ff72742_27996ignoreE - _ZN39_INTERNAL_31ccd773_4_k_cu_6ff72742_27994cuda3std3__45__cpo5beginE)
_ZN39_INTERNAL_31ccd773_4_k_cu_6ff72742_27994cuda3std3__45__cpo5beginE:
	.zero		1
	.type		_ZN39_INTERNAL_31ccd773_4_k_cu_6ff72742_27994cuda3std3__441_GLOBAL__N__31ccd773_4_k_cu_6ff72742_27996ignoreE,@object
	.size		_ZN39_INTERNAL_31ccd773_4_k_cu_6ff72742_27994cuda3std3__441_GLOBAL__N__31ccd773_4_k_cu_6ff72742_27996ignoreE,(_ZN39_INTERNAL_31ccd773_4_k_cu_6ff72742_27994cute7productE - _ZN39_INTERNAL_31ccd773_4_k_cu_6ff72742_27994cuda3std3__441_GLOBAL__N__31ccd773_4_k_cu_6ff72742_27996ignoreE)
_ZN39_INTERNAL_31ccd773_4_k_cu_6ff72742_27994cuda3std3__441_GLOBAL__N__31ccd773_4_k_cu_6ff72742_27996ignoreE:
	.zero		1
	.type		_ZN39_INTERNAL_31ccd773_4_k_cu_6ff72742_27994cute7productE,@object
	.size		_ZN39_INTERNAL_31ccd773_4_k_cu_6ff72742_27994cute7productE,(_ZN39_INTERNAL_31ccd773_4_k_cu_6ff72742_27994cuda3std3__45__cpo3endE - _ZN39_INTERNAL_31ccd773_4_k_cu_6ff72742_27994cute7productE)
_ZN39_INTERNAL_31ccd773_4_k_cu_6ff72742_27994cute7productE:
	.zero		1
	.type		_ZN39_INTERNAL_31ccd773_4_k_cu_6ff72742_27994cuda3std3__45__cpo3endE,@object
	.size		_ZN39_INTERNAL_31ccd773_4_k_cu_6ff72742_27994cuda3std3__45__cpo3endE,(_ZN39_INTERNAL_31ccd773_4_k_cu_6ff72742_27994cuda3std3__419piecewise_constructE - _ZN39_INTERNAL_31ccd773_4_k_cu_6ff72742_27994cuda3std3__45__cpo3endE)
_ZN39_INTERNAL_31ccd773_4_k_cu_6ff72742_27994cuda3std3__45__cpo3endE:
	.zero		1
	.type		_ZN39_INTERNAL_31ccd773_4_k_cu_6ff72742_27994cuda3std3__419piecewise_constructE,@object
	.size		_ZN39_INTERNAL_31ccd773_4_k_cu_6ff72742_27994cuda3std3__419piecewise_constructE,(_ZN39_INTERNAL_31ccd773_4_k_cu_6ff72742_27994cuda3std3__45__cpo4cendE - _ZN39_INTERNAL_31ccd773_4_k_cu_6ff72742_27994cuda3std3__419piecewise_constructE)
_ZN39_INTERNAL_31ccd773_4_k_cu_6ff72742_27994cuda3std3__419piecewise_constructE:
	.zero		1
	.type		_ZN39_INTERNAL_31ccd773_4_k_cu_6ff72742_27994cuda3std3__45__cpo4cendE,@object
	.size		_ZN39_INTERNAL_31ccd773_4_k_cu_6ff72742_27994cuda3std3__45__cpo4cendE,(_ZN39_INTERNAL_31ccd773_4_k_cu_6ff72742_27994cuda3std6ranges3__45__cpo4swapE - _ZN39_INTERNAL_31ccd773_4_k_cu_6ff72742_27994cuda3std3__45__cpo4cendE)
_ZN39_INTERNAL_31ccd773_4_k_cu_6ff72742_27994cuda3std3__45__cpo4cendE:
	.zero		1
	.type		_ZN39_INTERNAL_31ccd773_4_k_cu_6ff72742_27994cuda3std6ranges3__45__cpo4swapE,@object
	.size		_ZN39_INTERNAL_31ccd773_4_k_cu_6ff72742_27994cuda3std6ranges3__45__cpo4swapE,(.L_7 - _ZN39_INTERNAL_31ccd773_4_k_cu_6ff72742_27994cuda3std6ranges3__45__cpo4swapE)
_ZN39_INTERNAL_31ccd773_4_k_cu_6ff72742_27994cuda3std6ranges3__45__cpo4swapE:
	.zero		1
.L_7:


//--------------------- .nv.constant0._ZN7cutlass13device_kernelINS_4gemm6kernel13GemmUniversalIN4cute5tupleIJiiiiEEENS1_10collective13CollectiveMmaINS1_40MainloopSm90TmaGmmaWarpSpecializedSparseILi2ENS5_IJNS4_1CILi1EEESB_SB_EEENS1_35KernelTmaWarpSpecializedCooperativeEEENS5_IJNSA_ILi128EEENSA_ILi256EEESF_EEENS_6half_tENS5_IJNS4_6LayoutINS5_IJiNS5_IJNSA_ILi2EEEiEEEiEEENS5_IJlNS5_IJSB_SK_EEElEEEEENSJ_INS5_IJNS5_IJNS5_IJNSA_ILi8EEESK_NSA_ILi4EEEEEEiEEENS5_IJNS5_IJNSA_ILi16EEESK_SR_EEEiEEEiEEENS5_IJNS5_IJNS5_IJSF_SU_NSA_ILi2048EEEEEENSA_ILi8192EEEEEENS5_IJNS5_IJSB_NSA_ILi1024EEENSA_ILi32EEEEEElEEElEEEEEEEESI_NS5_IJlSB_lEEENS4_8TiledMMAINS4_8MMA_AtomIJNS4_4SM904GMMA6SPARSE27GMMA_64x256x32_F32F16F16_SSILNS1D_5MajorE0ELS1G_0ELNS1D_7ScaleInE1ELS1H_1ELNS1D_9SparseSelE0EEEEEENSJ_INS5_IJSK_SB_SB_EEENS5_IJSB_NSA_ILi0EEES1M_EEEEENS5_IJNS4_10UnderscoreES1P_S1P_EEEEENS4_13SM90_TMA_LOADENS4_14ComposedLayoutINS4_7SwizzleILi3ELi4ELi3EEENS4_25smem_sparse_ptr_flag_bitsILi2ELi16EEENSJ_INS5_IJNS5_IJSB_SQ_EEENS5_IJSK_NSA_ILi64EEEEEEEEENS5_IJNS5_IJS1M_SF_EEESN_EEEEEEEvNS4_8identityES1S_NS1T_IS1V_NS4_18smem_ptr_flag_bitsILi16EEENSJ_INS5_IJSQ_S1Z_EEENS5_IJS1Z_SB_EEEEEEEvS26_EENS_8epilogue10collective6detail29Sm90TmaWarpSpecializedAdapterINS2F_15DefaultEpilogueIfNS5_IJSB_llEEES2J_NS2E_6thread17LinearCombinationIfLi1EffLNS2K_9ScaleType4KindE0ELNS_15FloatRoundStyleE2EfEENS1_15EpilogueDefaultEEEEEvvEEEEvNT_6ParamsE --------------------------
	.section	.nv.constant0._ZN7cutlass13device_kernelINS_4gemm6kernel13GemmUniversalIN4cute5tupleIJiiiiEEENS1_10collective13CollectiveMmaINS1_40MainloopSm90TmaGmmaWarpSpecializedSparseILi2ENS5_IJNS4_1CILi1EEESB_SB_EEENS1_35KernelTmaWarpSpecializedCooperativeEEENS5_IJNSA_ILi128EEENSA_ILi256EEESF_EEENS_6half_tENS5_IJNS4_6LayoutINS5_IJiNS5_IJNSA_ILi2EEEiEEEiEEENS5_IJlNS5_IJSB_SK_EEElEEEEENSJ_INS5_IJNS5_IJNS5_IJNSA_ILi8EEESK_NSA_ILi4EEEEEEiEEENS5_IJNS5_IJNSA_ILi16EEESK_SR_EEEiEEEiEEENS5_IJNS5_IJNS5_IJSF_SU_NSA_ILi2048EEEEEENSA_ILi8192EEEEEENS5_IJNS5_IJSB_NSA_ILi1024EEENSA_ILi32EEEEEElEEElEEEEEEEESI_NS5_IJlSB_lEEENS4_8TiledMMAINS4_8MMA_AtomIJNS4_4SM904GMMA6SPARSE27GMMA_64x256x32_F32F16F16_SSILNS1D_5MajorE0ELS1G_0ELNS1D_7ScaleInE1ELS1H_1ELNS1D_9SparseSelE0EEEEEENSJ_INS5_IJSK_SB_SB_EEENS5_IJSB_NSA_ILi0EEES1M_EEEEENS5_IJNS4_10UnderscoreES1P_S1P_EEEEENS4_13SM90_TMA_LOADENS4_14ComposedLayoutINS4_7SwizzleILi3ELi4ELi3EEENS4_25smem_sparse_ptr_flag_bitsILi2ELi16EEENSJ_INS5_IJNS5_IJSB_SQ_EEENS5_IJSK_NSA_ILi64EEEEEEEEENS5_IJNS5_IJS1M_SF_EEESN_EEEEEEEvNS4_8identityES1S_NS1T_IS1V_NS4_18smem_ptr_flag_bitsILi16EEENSJ_INS5_IJSQ_S1Z_EEENS5_IJS1Z_SB_EEEEEEEvS26_EENS_8epilogue10collective6detail29Sm90TmaWarpSpecializedAdapterINS2F_15DefaultEpilogueIfNS5_IJSB_llEEES2J_NS2E_6thread17LinearCombinationIfLi1EffLNS2K_9ScaleType4KindE0ELNS_15FloatRoundStyleE2EfEENS1_15EpilogueDefaultEEEEEvvEEEEvNT_6ParamsE,"a",@progbits
	.sectionflags	@""
	.align	4
.nv.constant0._ZN7cutlass13device_kernelINS_4gemm6kernel13GemmUniversalIN4cute5tupleIJiiiiEEENS1_10collective13CollectiveMmaINS1_40MainloopSm90TmaGmmaWarpSpecializedSparseILi2ENS5_IJNS4_1CILi1EEESB_SB_EEENS1_35KernelTmaWarpSpecializedCooperativeEEENS5_IJNSA_ILi128EEENSA_ILi256EEESF_EEENS_6half_tENS5_IJNS4_6LayoutINS5_IJiNS5_IJNSA_ILi2EEEiEEEiEEENS5_IJlNS5_IJSB_SK_EEElEEEEENSJ_INS5_IJNS5_IJNS5_IJNSA_ILi8EEESK_NSA_ILi4EEEEEEiEEENS5_IJNS5_IJNSA_ILi16EEESK_SR_EEEiEEEiEEENS5_IJNS5_IJNS5_IJSF_SU_NSA_ILi2048EEEEEENSA_ILi8192EEEEEENS5_IJNS5_IJSB_NSA_ILi1024EEENSA_ILi32EEEEEElEEElEEEEEEEESI_NS5_IJlSB_lEEENS4_8TiledMMAINS4_8MMA_AtomIJNS4_4SM904GMMA6SPARSE27GMMA_64x256x32_F32F16F16_SSILNS1D_5MajorE0ELS1G_0ELNS1D_7ScaleInE1ELS1H_1ELNS1D_9SparseSelE0EEEEEENSJ_INS5_IJSK_SB_SB_EEENS5_IJSB_NSA_ILi0EEES1M_EEEEENS5_IJNS4_10UnderscoreES1P_S1P_EEEEENS4_13SM90_TMA_LOADENS4_14ComposedLayoutINS4_7SwizzleILi3ELi4ELi3EEENS4_25smem_sparse_ptr_flag_bitsILi2ELi16EEENSJ_INS5_IJNS5_IJSB_SQ_EEENS5_IJSK_NSA_ILi64EEEEEEEEENS5_IJNS5_IJS1M_SF_EEESN_EEEEEEEvNS4_8identityES1S_NS1T_IS1V_NS4_18smem_ptr_flag_bitsILi16EEENSJ_INS5_IJSQ_S1Z_EEENS5_IJS1Z_SB_EEEEEEEvS26_EENS_8epilogue10collective6detail29Sm90TmaWarpSpecializedAdapterINS2F_15DefaultEpilogueIfNS5_IJSB_llEEES2J_NS2E_6thread17LinearCombinationIfLi1EffLNS2K_9ScaleType4KindE0ELNS_15FloatRoundStyleE2EfEENS1_15EpilogueDefaultEEEEEvvEEEEvNT_6ParamsE:
	.zero		1920


//--------------------- SYMBOLS --------------------------

	.type		.nv.reservedSmem.offset0,@object
	.size		.nv.reservedSmem.offset0,0x4
